	.headerflags	@"EF_CUDA_TEXMODE_UNIFIED EF_CUDA_64BIT_ADDRESS EF_CUDA_ACCELERATORS EF_CUDA_SM90 EF_CUDA_VIRTUAL_SM(EF_CUDA_SM90)"
	.elftype	@"ET_EXEC"


//--------------------- .nv.info                  --------------------------
	.section	.nv.info,"",@"SHT_CUDA_INFO"
	.align	4


	//----- nvinfo : EIATTR_REGCOUNT
	.align		4
        /*0000*/ 	.byte	0x04, 0x2f
        /*0002*/ 	.short	(.L_3 - .L_2)
	.align		4
.L_2:
        /*0004*/ 	.word	index@(triton_poi_fused__native_batch_norm_legit_no_training_relu_8)
        /*0008*/ 	.word	0x00000028


	//----- nvinfo : EIATTR_MIN_STACK_SIZE
	.align		4
.L_3:
        /*000c*/ 	.byte	0x04, 0x12
        /*000e*/ 	.short	(.L_5 - .L_4)
	.align		4
.L_4:
        /*0010*/ 	.word	index@(triton_poi_fused__native_batch_norm_legit_no_training_relu_8)
        /*0014*/ 	.word	0x00000000


	//----- nvinfo : EIATTR_FRAME_SIZE
	.align		4
.L_5:
        /*0018*/ 	.byte	0x04, 0x11
        /*001a*/ 	.short	(.L_7 - .L_6)
	.align		4
.L_6:
        /*001c*/ 	.word	index@(triton_poi_fused__native_batch_norm_legit_no_training_relu_8)
        /*0020*/ 	.word	0x00000000


	//----- nvinfo : EIATTR_MIN_STACK_SIZE
	.align		4
.L_7:
        /*0024*/ 	.byte	0x04, 0x12
        /*0026*/ 	.short	(.L_9 - .L_8)
	.align		4
.L_8:
        /*0028*/ 	.word	index@(triton_poi_fused__native_batch_norm_legit_no_training_relu_8)
        /*002c*/ 	.word	0x00000000
.L_9:


//--------------------- .nv.info.triton_poi_fused__native_batch_norm_legit_no_training_relu_8 --------------------------
	.section	.nv.info.triton_poi_fused__native_batch_norm_legit_no_training_relu_8,"",@"SHT_CUDA_INFO"
	.sectionflags	@""
	.align	4


	//----- nvinfo : EIATTR_CUDA_API_VERSION
	.align		4
        /*0000*/ 	.byte	0x04, 0x37
        /*0002*/ 	.short	(.L_11 - .L_10)
.L_10:
        /*0004*/ 	.word	0x0000007c


	//----- nvinfo : EIATTR_KPARAM_INFO
	.align		4
.L_11:
        /*0008*/ 	.byte	0x04, 0x17
        /*000a*/ 	.short	(.L_13 - .L_12)
.L_12:
        /*000c*/ 	.word	0x00000000
        /*0010*/ 	.short	0x0007
        /*0012*/ 	.short	0x0034
        /*0014*/ 	.byte	0x00, 0xf0, 0x11, 0x00


	//----- nvinfo : EIATTR_KPARAM_INFO
	.align		4
.L_13:
        /*0018*/ 	.byte	0x04, 0x17
        /*001a*/ 	.short	(.L_15 - .L_14)
.L_14:
        /*001c*/ 	.word	0x00000000
        /*0020*/ 	.short	0x0006
        /*0022*/ 	.short	0x0030
        /*0024*/ 	.byte	0x00, 0xf0, 0x11, 0x00


	//----- nvinfo : EIATTR_KPARAM_INFO
	.align		4
.L_15:
        /*0028*/ 	.byte	0x04, 0x17
        /*002a*/ 	.short	(.L_17 - .L_16)
.L_16:
        /*002c*/ 	.word	0x00000000
        /*0030*/ 	.short	0x0005
        /*0032*/ 	.short	0x0028
        /*0034*/ 	.byte	0x00, 0xf4, 0x21, 0x00


	//----- nvinfo : EIATTR_KPARAM_INFO
	.align		4
.L_17:
        /*0038*/ 	.byte	0x04, 0x17
        /*003a*/ 	.short	(.L_19 - .L_18)
.L_18:
        /*003c*/ 	.word	0x00000000
        /*0040*/ 	.short	0x0004
        /*0042*/ 	.short	0x0020
        /*0044*/ 	.byte	0x00, 0xf4, 0x21, 0x00


	//----- nvinfo : EIATTR_KPARAM_INFO
	.align		4
.L_19:
        /*0048*/ 	.byte	0x04, 0x17
        /*004a*/ 	.short	(.L_21 - .L_20)
.L_20:
        /*004c*/ 	.word	0x00000000
        /*0050*/ 	.short	0x0003
        /*0052*/ 	.short	0x0018
        /*0054*/ 	.byte	0x00, 0xf4, 0x21, 0x00


	//----- nvinfo : EIATTR_KPARAM_INFO
	.align		4
.L_21:
        /*0058*/ 	.byte	0x04, 0x17
        /*005a*/ 	.short	(.L_23 - .L_22)
.L_22:
        /*005c*/ 	.word	0x00000000
        /*0060*/ 	.short	0x0002
        /*0062*/ 	.short	0x0010
        /*0064*/ 	.byte	0x00, 0xf4, 0x21, 0x00


	//----- nvinfo : EIATTR_KPARAM_INFO
	.align		4
.L_23:
        /*0068*/ 	.byte	0x04, 0x17
        /*006a*/ 	.short	(.L_25 - .L_24)
.L_24:
        /*006c*/ 	.word	0x00000000
        /*0070*/ 	.short	0x0001
        /*0072*/ 	.short	0x0008
        /*0074*/ 	.byte	0x00, 0xf4, 0x21, 0x00


	//----- nvinfo : EIATTR_KPARAM_INFO
	.align		4
.L_25:
        /*0078*/ 	.byte	0x04, 0x17
        /*007a*/ 	.short	(.L_27 - .L_26)
.L_26:
        /*007c*/ 	.word	0x00000000
        /*0080*/ 	.short	0x0000
        /*0082*/ 	.short	0x0000
        /*0084*/ 	.byte	0x00, 0xf4, 0x21, 0x00


	//----- nvinfo : EIATTR_SPARSE_MMA_MASK
	.align		4
.L_27:
        /*0088*/ 	.byte	0x03, 0x50
        /*008a*/ 	.short	0x0000


	//----- nvinfo : EIATTR_MAXREG_COUNT
	.align		4
        /*008c*/ 	.byte	0x03, 0x1b
        /*008e*/ 	.short	0x00ff


	//----- nvinfo : EIATTR_EXIT_INSTR_OFFSETS
	.align		4
        /*0090*/ 	.byte	0x04, 0x1c
        /*0092*/ 	.short	(.L_29 - .L_28)


	//   ....[0]....
.L_28:
        /*0094*/ 	.word	0x00001c30


	//   ....[1]....
        /*0098*/ 	.word	0x00001c70


	//----- nvinfo : EIATTR_REQNTID
	.align		4
.L_29:
        /*009c*/ 	.byte	0x04, 0x10
        /*009e*/ 	.short	(.L_31 - .L_30)
.L_30:
        /*00a0*/ 	.word	0x00000100
        /*00a4*/ 	.word	0x00000001
        /*00a8*/ 	.word	0x00000001


	//----- nvinfo : EIATTR_CBANK_PARAM_SIZE
	.align		4
.L_31:
        /*00ac*/ 	.byte	0x03, 0x19
        /*00ae*/ 	.short	0x0038


	//----- nvinfo : EIATTR_PARAM_CBANK
	.align		4
        /*00b0*/ 	.byte	0x04, 0x0a
        /*00b2*/ 	.short	(.L_33 - .L_32)
	.align		4
.L_32:
        /*00b4*/ 	.word	index@(.nv.constant0.triton_poi_fused__native_batch_norm_legit_no_training_relu_8)
        /*00b8*/ 	.short	0x0210
        /*00ba*/ 	.short	0x0038


	//----- nvinfo : EIATTR_SW_WAR
	.align		4
.L_33:
        /*00bc*/ 	.byte	0x04, 0x36
        /*00be*/ 	.short	(.L_35 - .L_34)
.L_34:
        /*00c0*/ 	.word	0x00000008
.L_35:


//--------------------- .nv.callgraph             --------------------------
	.section	.nv.callgraph,"",@"SHT_CUDA_CALLGRAPH"
	.align	4
	.sectionentsize	8
	.align		4
        /*0000*/ 	.word	0x00000000
	.align		4
        /*0004*/ 	.word	0xffffffff
	.align		4
        /*0008*/ 	.word	0x00000000
	.align		4
        /*000c*/ 	.word	0xfffffffe
	.align		4
        /*0010*/ 	.word	0x00000000
	.align		4
        /*0014*/ 	.word	0xfffffffd
	.align		4
        /*0018*/ 	.word	0x00000000
	.align		4
        /*001c*/ 	.word	0xfffffffc


//--------------------- .nv.constant4             --------------------------
	.section	.nv.constant4,"a",@progbits
	.align	8
	.align		8
.nv.constant4:
        /*0000*/ 	.dword	_$_str
	.align		8
        /*0008*/ 	.dword	_$_str_$_2


//--------------------- .text.triton_poi_fused__native_batch_norm_legit_no_training_relu_8 --------------------------
	.section	.text.triton_poi_fused__native_batch_norm_legit_no_training_relu_8,"ax",@progbits
	.sectionflags	@"SHF_BARRIERS=1"
	.align	128
        .global         triton_poi_fused__native_batch_norm_legit_no_training_relu_8
        .type           triton_poi_fused__native_batch_norm_legit_no_training_relu_8,@function
        .size           triton_poi_fused__native_batch_norm_legit_no_training_relu_8,(.L_x_1 - triton_poi_fused__native_batch_norm_legit_no_training_relu_8)
        .other          triton_poi_fused__native_batch_norm_legit_no_training_relu_8,@"STO_CUDA_ENTRY STV_DEFAULT"
triton_poi_fused__native_batch_norm_legit_no_training_relu_8:
.text.triton_poi_fused__native_batch_norm_legit_no_training_relu_8:
[----:B------:R-:W0:Y:S01]  /*0000*/  LDC R1, c[0x0][0x28] ;  /* 0x00000a00ff017b82 */ /* 0x000e220000000800 */
[----:B------:R-:W1:Y:S07]  /*0010*/  S2R R35, SR_TID.X ;  /* 0x0000000000237919 */ /* 0x000e6e0000002100 */
[----:B------:R-:W2:Y:S01]  /*0020*/  S2UR UR4, SR_CTAID.Y ;  /* 0x00000000000479c3 */ /* 0x000ea20000002600 */
[----:B------:R-:W-:Y:S01]  /*0030*/  ULDC.64 UR22, c[0x0][0x208] ;  /* 0x0000820000167ab9 */ /* 0x000fe20000000a00 */
[----:B------:R-:W3:Y:S06]  /*0040*/  S2R R0, SR_CTAID.X ;  /* 0x0000000000007919 */ /* 0x000eec0000002500 */
[----:B------:R-:W4:Y:S08]  /*0050*/  LDC.64 R36, c[0x0][0x210] ;  /* 0x00008400ff247b82 */ /* 0x000f300000000a00 */
[----:B------:R-:W5:Y:S01]  /*0060*/  LDC.64 R22, c[0x0][0x218] ;  /* 0x00008600ff167b82 */ /* 0x000f620000000a00 */
[----:B--2---:R-:W-:-:S06]  /*0070*/  USHF.L.U32 UR4, UR4, 0x4, URZ ;  /* 0x0000000404047899 */ /* 0x004fcc000800063f */
[----:B------:R-:W-:Y:S02]  /*0080*/  MOV R3, UR4 ;  /* 0x0000000400037c02 */ /* 0x000fe40008000f00 */
[----:B-1----:R-:W-:-:S04]  /*0090*/  SHF.L.U32 R2, R35, 0x2, RZ ;  /* 0x0000000223027819 */ /* 0x002fc800000006ff */
[----:B------:R-:W-:Y:S02]  /*00a0*/  LOP3.LUT R2, R3, 0xc, R2, 0xf8, !PT ;  /* 0x0000000c03027812 */ /* 0x000fe400078ef802 */
[----:B------:R-:W-:Y:S02]  /*00b0*/  SHF.R.U32.HI R3, RZ, 0x2, R35 ;  /* 0x00000002ff037819 */ /* 0x000fe40000011623 */
[C---:B------:R-:W-:Y:S01]  /*00c0*/  ISETP.GE.AND P4, PT, R2.reuse, 0x480, PT ;  /* 0x000004800200780c */ /* 0x040fe20003f86270 */
[----:B------:R-:W-:Y:S01]  /*00d0*/  IMAD.HI R4, R2, 0x38e38e39, RZ ;  /* 0x38e38e3902047827 */ /* 0x000fe200078e02ff */
[----:B------:R-:W-:-:S04]  /*00e0*/  SGXT.U32 R3, R3, 0x6 ;  /* 0x000000060303781a */ /* 0x000fc80000000000 */
[----:B------:R-:W-:Y:S02]  /*00f0*/  SHF.R.U32.HI R5, RZ, 0x1f, R4 ;  /* 0x0000001fff057819 */ /* 0x000fe40000011604 */
[----:B---3--:R-:W-:Y:S02]  /*0100*/  PRMT R3, R3, 0x6540, R0 ;  /* 0x0000654003037816 */ /* 0x008fe40000000000 */
[----:B------:R-:W-:Y:S02]  /*0110*/  LEA.HI.SX32 R5, R4, R5, 0x1a ;  /* 0x0000000504057211 */ /* 0x000fe400078fd2ff */
[C---:B------:R-:W-:Y:S02]  /*0120*/  LOP3.LUT R4, R3.reuse, 0x40, RZ, 0xfc, !PT ;  /* 0x0000004003047812 */ /* 0x040fe400078efcff */
[----:B------:R-:W-:Y:S01]  /*0130*/  LOP3.LUT R6, R3, 0x80, RZ, 0xfc, !PT ;  /* 0x0000008003067812 */ /* 0x000fe200078efcff */
[----:B------:R-:W-:Y:S01]  /*0140*/  IMAD R33, R5, -0x120, R2 ;  /* 0xfffffee005217824 */ /* 0x000fe200078e0202 */
[----:B------:R-:W-:-:S02]  /*0150*/  LOP3.LUT R7, R3, 0xc0, RZ, 0xfc, !PT ;  /* 0x000000c003077812 */ /* 0x000fc400078efcff */
[----:B------:R-:W-:Y:S01]  /*0160*/  ISETP.LT.AND P0, PT, R3, 0x3c1, !P4 ;  /* 0x000003c10300780c */ /* 0x000fe20006701270 */
[----:B------:R-:W-:Y:S01]  /*0170*/  IMAD R2, R5, 0x43920, R33 ;  /* 0x0004392005027824 */ /* 0x000fe200078e0221 */
[----:B------:R-:W-:Y:S02]  /*0180*/  ISETP.LT.AND P3, PT, R7, 0x3c1, !P4 ;  /* 0x000003c10700780c */ /* 0x000fe40006761270 */
[----:B------:R-:W-:Y:S02]  /*0190*/  CS2R R20, SRZ ;  /* 0x0000000000147805 */ /* 0x000fe4000001ff00 */
[----:B------:R-:W-:Y:S01]  /*01a0*/  ISETP.LT.AND P1, PT, R4, 0x3c1, !P4 ;  /* 0x000003c10400780c */ /* 0x000fe20006721270 */
[----:B------:R-:W-:Y:S01]  /*01b0*/  IMAD R3, R3, 0x120, R2 ;  /* 0x0000012003037824 */ /* 0x000fe200078e0202 */
[----:B------:R-:W-:Y:S01]  /*01c0*/  ISETP.LT.AND P2, PT, R6, 0x3c1, !P4 ;  /* 0x000003c10600780c */ /* 0x000fe20006741270 */
[----:B-----5:R-:W-:Y:S01]  /*01d0*/  IMAD.WIDE R24, R33, 0x4, R22 ;  /* 0x0000000421187825 */ /* 0x020fe200078e0216 */
[----:B------:R-:W-:-:S02]  /*01e0*/  CS2R R4, SRZ ;  /* 0x0000000000047805 */ /* 0x000fc4000001ff00 */
[----:B------:R-:W-:Y:S01]  /*01f0*/  IADD3 R27, R3, 0x9000, RZ ;  /* 0x00009000031b7810 */ /* 0x000fe20007ffe0ff */
[C---:B------:R-:W-:Y:S01]  /*0200*/  VIADD R9, R3.reuse, 0x4800 ;  /* 0x0000480003097836 */ /* 0x040fe20000000000 */
[----:B------:R-:W-:Y:S01]  /*0210*/  IADD3 R13, R3, 0xd800, RZ ;  /* 0x0000d800030d7810 */ /* 0x000fe20007ffe0ff */
[--C-:B----4-:R-:W-:Y:S01]  /*0220*/  IMAD.WIDE R10, R3, 0x4, R36.reuse ;  /* 0x00000004030a7825 */ /* 0x110fe200078e0224 */
[----:B------:R-:W-:Y:S02]  /*0230*/  CS2R R22, SRZ ;  /* 0x0000000000167805 */ /* 0x000fe4000001ff00 */
[----:B------:R-:W-:Y:S01]  /*0240*/  CS2R R6, SRZ ;  /* 0x0000000000067805 */ /* 0x000fe2000001ff00 */
[----:B------:R-:W-:-:S04]  /*0250*/  IMAD.WIDE R2, R9, 0x4, R36 ;  /* 0x0000000409027825 */ /* 0x000fc800078e0224 */
[--C-:B------:R-:W-:Y:S01]  /*0260*/  IMAD.WIDE R26, R27, 0x4, R36.reuse ;  /* 0x000000041b1a7825 */ /* 0x100fe200078e0224 */
[----:B------:R-:W2:Y:S03]  /*0270*/  @P0 LDG.E.EL.128 R4, desc[UR22][R10.64] ;  /* 0x000000160a040981 */ /* 0x000ea6000c2e1d00 */
[----:B------:R-:W-:-:S05]  /*0280*/  IMAD.WIDE R36, R13, 0x4, R36 ;  /* 0x000000040d247825 */ /* 0x000fca00078e0224 */
[----:B------:R1:W3:Y:S02]  /*0290*/  @P3 LDG.E.EL.128 R20, desc[UR22][R36.64] ;  /* 0x0000001624143981 */ /* 0x0002e4000c2e1d00 */
[----:B-1----:R-:W1:Y:S01]  /*02a0*/  LDC.64 R36, c[0x0][0x220] ;  /* 0x00008800ff247b82 */ /* 0x002e620000000a00 */
[----:B------:R-:W-:Y:S02]  /*02b0*/  CS2R R12, SRZ ;  /* 0x00000000000c7805 */ /* 0x000fe4000001ff00 */
[----:B------:R-:W-:Y:S02]  /*02c0*/  CS2R R14, SRZ ;  /* 0x00000000000e7805 */ /* 0x000fe4000001ff00 */
[----:B------:R-:W-:Y:S02]  /*02d0*/  CS2R R16, SRZ ;  /* 0x0000000000107805 */ /* 0x000fe4000001ff00 */
[----:B------:R-:W-:Y:S02]  /*02e0*/  CS2R R18, SRZ ;  /* 0x0000000000127805 */ /* 0x000fe4000001ff00 */
[----:B------:R-:W-:-:S02]  /*02f0*/  CS2R R8, SRZ ;  /* 0x0000000000087805 */ /* 0x000fc4000001ff00 */
[----:B------:R-:W-:Y:S02]  /*0300*/  CS2R R10, SRZ ;  /* 0x00000000000a7805 */ /* 0x000fe4000001ff00 */
[----:B------:R-:W-:Y:S02]  /*0310*/  CS2R R28, SRZ ;  /* 0x00000000001c7805 */ /* 0x000fe4000001ff00 */
[----:B------:R-:W-:Y:S01]  /*0320*/  CS2R R30, SRZ ;  /* 0x00000000001e7805 */ /* 0x000fe2000001ff00 */
[----:B------:R4:W5:Y:S04]  /*0330*/  @P1 LDG.E.EL.128 R12, desc[UR22][R2.64] ;  /* 0x00000016020c1981 */ /* 0x000968000c2e1d00 */
[----:B------:R-:W2:Y:S04]  /*0340*/  @!P4 LDG.E.EL.128 R8, desc[UR22][R24.64] ;  /* 0x000000161808c981 */ /* 0x000ea8000c2e1d00 */
[----:B------:R-:W3:Y:S01]  /*0350*/  @P2 LDG.E.EL.128 R16, desc[UR22][R26.64] ;  /* 0x000000161a102981 */ /* 0x000ee2000c2e1d00 */
[----:B----4-:R-:W4:Y:S01]  /*0360*/  LDC.64 R2, c[0x0][0x228] ;  /* 0x00008a00ff027b82 */ /* 0x010f220000000a00 */
[----:B-1----:R-:W-:-:S05]  /*0370*/  IMAD.WIDE R36, R33, 0x4, R36 ;  /* 0x0000000421247825 */ /* 0x002fca00078e0224 */
[----:B------:R4:W3:Y:S02]  /*0380*/  @!P4 LDG.E.EL.128 R28, desc[UR22][R36.64] ;  /* 0x00000016241cc981 */ /* 0x0008e4000c2e1d00 */
[----:B----4-:R-:W-:Y:S02]  /*0390*/  IMAD.WIDE R36, R33, 0x4, R2 ;  /* 0x0000000421247825 */ /* 0x010fe400078e0202 */
[----:B------:R-:W1:Y:S01]  /*03a0*/  LDC.64 R2, c[0x0][0x230] ;  /* 0x00008c00ff027b82 */ /* 0x000e620000000a00 */
[----:B------:R-:W-:Y:S02]  /*03b0*/  PRMT R0, R35, 0x6540, R0 ;  /* 0x0000654023007816 */ /* 0x000fe40000000000 */
[----:B0-----:R-:W-:Y:S02]  /*03c0*/  CS2R R24, SRZ ;  /* 0x0000000000187805 */ /* 0x001fe4000001ff00 */
[----:B------:R-:W-:Y:S02]  /*03d0*/  CS2R R26, SRZ ;  /* 0x00000000001a7805 */ /* 0x000fe4000001ff00 */
[----:B------:R-:W-:-:S04]  /*03e0*/  CS2R R34, SRZ ;  /* 0x0000000000227805 */ /* 0x000fc8000001ff00 */
[----:B------:R-:W4:Y:S01]  /*03f0*/  @!P4 LDG.E.EL.128 R24, desc[UR22][R36.64] ;  /* 0x000000162418c981 */ /* 0x000f22000c2e1d00 */
[----:B-1----:R-:W-:Y:S01]  /*0400*/  IMAD.WIDE R2, R33, 0x4, R2 ;  /* 0x0000000421027825 */ /* 0x002fe200078e0202 */
[----:B------:R-:W-:-:S06]  /*0410*/  CS2R R32, SRZ ;  /* 0x0000000000207805 */ /* 0x000fcc000001ff00 */
[----:B------:R0:W4:Y:S02]  /*0420*/  @!P4 LDG.E.EL.128 R32, desc[UR22][R2.64] ;  /* 0x000000160220c981 */ /* 0x000124000c2e1d00 */
[----:B0-----:R-:W0:Y:S01]  /*0430*/  S2R R3, SR_TID.X ;  /* 0x0000000000037919 */ /* 0x001e220000002100 */
[----:B------:R-:W1:Y:S01]  /*0440*/  S2UR UR9, SR_CgaCtaId ;  /* 0x00000000000979c3 */ /* 0x000e620000008800 */
[----:B------:R-:W-:Y:S01]  /*0450*/  UMOV UR5, 0x400 ;  /* 0x0000040000057882 */ /* 0x000fe20000000000 */
[----:B------:R-:W-:Y:S02]  /*0460*/  UIADD3 UR8, UR4, 0xe, URZ ;  /* 0x0000000e04087890 */ /* 0x000fe4000fffe03f */
[----:B-1----:R-:W-:Y:S01]  /*0470*/  UPRMT UR9, UR9, 0x654, UR5 ;  /* 0x0000065409097896 */ /* 0x002fe20008000005 */
[----:B0-----:R-:W-:-:S04]  /*0480*/  SHF.R.U32.HI R36, RZ, 0x2, R3 ;  /* 0x00000002ff247819 */ /* 0x001fc80000011603 */
[----:B------:R-:W-:Y:S01]  /*0490*/  SGXT.U32 R36, R36, 0x6 ;  /* 0x000000062424781a */ /* 0x000fe20000000000 */
[----:B------:R-:W-:Y:S02]  /*04a0*/  UIMAD.WIDE UR12, UR4, 0x38e38e39, URZ ;  /* 0x38e38e39040c78a5 */ /* 0x000fe4000f8e023f */
[----:B------:R-:W-:-:S04]  /*04b0*/  UIADD3 UR14, UR4, 0x1, URZ ;  /* 0x00000001040e7890 */ /* 0x000fc8000fffe03f */
[----:B------:R-:W-:Y:S02]  /*04c0*/  UIMAD.WIDE UR10, UR14, 0x38e38e39, URZ ;  /* 0x38e38e390e0a78a5 */ /* 0x000fe4000f8e023f */
[----:B------:R-:W-:Y:S02]  /*04d0*/  UIADD3 UR6, UR4, 0xc, URZ ;  /* 0x0000000c04067890 */ /* 0x000fe4000fffe03f */
[----:B------:R-:W-:Y:S01]  /*04e0*/  UIADD3 UR7, UR4, 0xd, URZ ;  /* 0x0000000d04077890 */ /* 0x000fe2000fffe03f */
[C---:B--2---:R-:W-:Y:S01]  /*04f0*/  FADD R4, -R8.reuse, R4 ;  /* 0x0000000408047221 */ /* 0x044fe20000000100 */
[C---:B-----5:R-:W-:Y:S01]  /*0500*/  FADD R12, -R8.reuse, R12 ;  /* 0x0000000c080c7221 */ /* 0x060fe20000000100 */
[C---:B---3--:R-:W-:Y:S01]  /*0510*/  FADD R20, -R8.reuse, R20 ;  /* 0x0000001408147221 */ /* 0x048fe20000000100 */
[----:B------:R-:W-:Y:S01]  /*0520*/  FADD R16, -R8, R16 ;  /* 0x0000001008107221 */ /* 0x000fe20000000100 */
[----:B------:R-:W-:-:S06]  /*0530*/  FADD R8, R28, 0.0010000000474974513054 ;  /* 0x3a83126f1c087421 */ /* 0x000fcc0000000000 */
[----:B------:R-:W0:Y:S01]  /*0540*/  MUFU.SQRT R8, R8 ;  /* 0x0000000800087308 */ /* 0x000e220000002000 */
[----:B------:R-:W-:Y:S01]  /*0550*/  FADD R28, R29, 0.0010000000474974513054 ;  /* 0x3a83126f1d1c7421 */ /* 0x000fe20000000000 */
[----:B------:R-:W-:Y:S01]  /*0560*/  FADD R31, R31, 0.0010000000474974513054 ;  /* 0x3a83126f1f1f7421 */ /* 0x000fe20000000000 */
[----:B------:R-:W-:-:S05]  /*0570*/  FADD R30, R30, 0.0010000000474974513054 ;  /* 0x3a83126f1e1e7421 */ /* 0x000fca0000000000 */
[----:B------:R-:W1:Y:S08]  /*0580*/  MUFU.SQRT R29, R31 ;  /* 0x0000001f001d7308 */ /* 0x000e700000002000 */
[----:B------:R-:W2:Y:S01]  /*0590*/  MUFU.SQRT R28, R28 ;  /* 0x0000001c001c7308 */ /* 0x000ea20000002000 */
[C---:B0-----:R-:W-:Y:S02]  /*05a0*/  FSETP.GT.AND P4, PT, R8.reuse, 8.50705917302346158658e+37, PT ;  /* 0x7e8000000800780b */ /* 0x041fe40003f84000 */
[----:B------:R-:W-:-:S05]  /*05b0*/  FSETP.GEU.AND P5, PT, R8, 1.175494350822287508e-38, PT ;  /* 0x008000000800780b */ /* 0x000fca0003fae000 */
[----:B------:R-:W0:Y:S01]  /*05c0*/  MUFU.SQRT R2, R30 ;  /* 0x0000001e00027308 */ /* 0x000e220000002000 */
[C---:B------:R-:W-:Y:S01]  /*05d0*/  FADD R6, -R10.reuse, R6 ;  /* 0x000000060a067221 */ /* 0x040fe20000000100 */
[C---:B------:R-:W-:Y:S01]  /*05e0*/  FADD R14, -R10.reuse, R14 ;  /* 0x0000000e0a0e7221 */ /* 0x040fe20000000100 */
[C---:B------:R-:W-:Y:S01]  /*05f0*/  FADD R18, -R10.reuse, R18 ;  /* 0x000000120a127221 */ /* 0x040fe20000000100 */
[----:B------:R-:W-:Y:S01]  /*0600*/  FADD R22, -R10, R22 ;  /* 0x000000160a167221 */ /* 0x000fe20000000100 */
[----:B------:R-:W-:Y:S02]  /*0610*/  IMAD.MOV.U32 R10, RZ, RZ, 0x3e800000 ;  /* 0x3e800000ff0a7424 */ /* 0x000fe400078e00ff */
[C---:B------:R-:W-:Y:S01]  /*0620*/  FADD R5, -R9.reuse, R5 ;  /* 0x0000000509057221 */ /* 0x040fe20000000100 */
[C---:B------:R-:W-:Y:S01]  /*0630*/  FADD R13, -R9.reuse, R13 ;  /* 0x0000000d090d7221 */ /* 0x040fe20000000100 */
[C---:B------:R-:W-:Y:S01]  /*0640*/  FADD R17, -R9.reuse, R17 ;  /* 0x0000001109117221 */ /* 0x040fe20000000100 */
[----:B------:R-:W-:Y:S01]  /*0650*/  FADD R21, -R9, R21 ;  /* 0x0000001509157221 */ /* 0x000fe20000000100 */
[----:B-1----:R-:W-:Y:S01]  /*0660*/  FSETP.GT.AND P3, PT, R29, 8.50705917302346158658e+37, PT ;  /* 0x7e8000001d00780b */ /* 0x002fe20003f64000 */
[----:B------:R-:W-:Y:S01]  /*0670*/  @P4 FMUL R8, R8, 0.25 ;  /* 0x3e80000008084820 */ /* 0x000fe20000400000 */
[----:B------:R-:W-:-:S02]  /*0680*/  FSEL R9, R10, 1, P4 ;  /* 0x3f8000000a097808 */ /* 0x000fc40002000000 */
[----:B--2---:R-:W-:Y:S02]  /*0690*/  FSETP.GT.AND P1, PT, R28, 8.50705917302346158658e+37, PT ;  /* 0x7e8000001c00780b */ /* 0x004fe40003f24000 */
[----:B0-----:R-:W-:Y:S02]  /*06a0*/  FSETP.GT.AND P4, PT, R2, 8.50705917302346158658e+37, PT ;  /* 0x7e8000000200780b */ /* 0x001fe40003f84000 */
[----:B------:R-:W-:Y:S01]  /*06b0*/  FSETP.GEU.AND P2, PT, R29, 1.175494350822287508e-38, PT ;  /* 0x008000001d00780b */ /* 0x000fe20003f4e000 */
[----:B------:R-:W-:Y:S01]  /*06c0*/  @!P5 FMUL R8, R8, 16777216 ;  /* 0x4b8000000808d820 */ /* 0x000fe20000400000 */
[----:B------:R-:W-:Y:S01]  /*06d0*/  FSETP.GEU.AND P0, PT, R28, 1.175494350822287508e-38, PT ;  /* 0x008000001c00780b */ /* 0x000fe20003f0e000 */
[----:B------:R-:W-:Y:S01]  /*06e0*/  @!P5 FMUL R9, R9, 16777216 ;  /* 0x4b8000000909d820 */ /* 0x000fe20000400000 */
[----:B------:R-:W-:Y:S01]  /*06f0*/  FSETP.GEU.AND P5, PT, R2, 1.175494350822287508e-38, PT ;  /* 0x008000000200780b */ /* 0x000fe20003fae000 */
[----:B------:R-:W-:Y:S02]  /*0700*/  @P3 FMUL R29, R29, 0.25 ;  /* 0x3e8000001d1d3820 */ /* 0x000fe40000400000 */
[----:B------:R-:W0:Y:S02]  /*0710*/  MUFU.RCP R8, R8 ;  /* 0x0000000800087308 */ /* 0x000e240000001000 */
[----:B------:R-:W-:-:S02]  /*0720*/  @P1 FMUL R28, R28, 0.25 ;  /* 0x3e8000001c1c1820 */ /* 0x000fc40000400000 */
[----:B------:R-:W-:Y:S02]  /*0730*/  @P4 FMUL R2, R2, 0.25 ;  /* 0x3e80000002024820 */ /* 0x000fe40000400000 */
[----:B------:R-:W-:Y:S02]  /*0740*/  @!P2 FMUL R29, R29, 16777216 ;  /* 0x4b8000001d1da820 */ /* 0x000fe40000400000 */
[----:B------:R-:W-:Y:S02]  /*0750*/  @!P0 FMUL R28, R28, 16777216 ;  /* 0x4b8000001c1c8820 */ /* 0x000fe40000400000 */
[----:B------:R-:W-:Y:S02]  /*0760*/  @!P5 FMUL R2, R2, 16777216 ;  /* 0x4b8000000202d820 */ /* 0x000fe40000400000 */
[----:B------:R-:W1:Y:S01]  /*0770*/  MUFU.RCP R29, R29 ;  /* 0x0000001d001d7308 */ /* 0x000e620000001000 */
[----:B------:R-:W-:Y:S01]  /*0780*/  FADD R7, -R11, R7 ;  /* 0x000000070b077221 */ /* 0x000fe20000000100 */
[----:B0-----:R-:W-:Y:S01]  /*0790*/  FMUL R9, R8, R9 ;  /* 0x0000000908097220 */ /* 0x001fe20000400000 */
[----:B------:R-:W-:-:S05]  /*07a0*/  FSEL R8, R10, 1, P3 ;  /* 0x3f8000000a087808 */ /* 0x000fca0001800000 */
[----:B------:R-:W0:Y:S01]  /*07b0*/  MUFU.RCP R28, R28 ;  /* 0x0000001c001c7308 */ /* 0x000e220000001000 */
[C---:B------:R-:W-:Y:S01]  /*07c0*/  FADD R15, -R11.reuse, R15 ;  /* 0x0000000f0b0f7221 */ /* 0x040fe20000000100 */
[C---:B------:R-:W-:Y:S01]  /*07d0*/  FADD R19, -R11.reuse, R19 ;  /* 0x000000130b137221 */ /* 0x040fe20000000100 */
[----:B------:R-:W-:-:S05]  /*07e0*/  FADD R23, -R11, R23 ;  /* 0x000000170b177221 */ /* 0x000fca0000000100 */
[----:B------:R-:W2:Y:S01]  /*07f0*/  MUFU.RCP R2, R2 ;  /* 0x0000000200027308 */ /* 0x000ea20000001000 */
[C---:B------:R-:W-:Y:S02]  /*0800*/  FSEL R11, R10.reuse, 1, P1 ;  /* 0x3f8000000a0b7808 */ /* 0x040fe40000800000 */
[----:B------:R-:W-:Y:S01]  /*0810*/  FSEL R31, R10, 1, P4 ;  /* 0x3f8000000a1f7808 */ /* 0x000fe20002000000 */
[----:B------:R-:W-:Y:S02]  /*0820*/  @!P2 FMUL R8, R8, 16777216 ;  /* 0x4b8000000808a820 */ /* 0x000fe40000400000 */
[----:B------:R-:W-:Y:S02]  /*0830*/  @!P0 FMUL R11, R11, 16777216 ;  /* 0x4b8000000b0b8820 */ /* 0x000fe40000400000 */
[----:B------:R-:W-:Y:S01]  /*0840*/  @!P5 FMUL R31, R31, 16777216 ;  /* 0x4b8000001f1fd820 */ /* 0x000fe20000400000 */
[----:B-1----:R-:W-:Y:S01]  /*0850*/  FMUL R30, R29, R8 ;  /* 0x000000081d1e7220 */ /* 0x002fe20000400000 */
[----:B0-----:R-:W-:-:S03]  /*0860*/  FMUL R8, R28, R11 ;  /* 0x0000000b1c087220 */ /* 0x001fc60000400000 */
[C---:B------:R-:W-:Y:S01]  /*0870*/  FMUL R10, R30.reuse, R23 ;  /* 0x000000171e0a7220 */ /* 0x040fe20000400000 */
[----:B------:R-:W-:Y:S01]  /*0880*/  FMUL R28, R30, R15 ;  /* 0x0000000f1e1c7220 */ /* 0x000fe20000400000 */
[----:B--2---:R-:W-:Y:S01]  /*0890*/  FMUL R11, R2, R31 ;  /* 0x0000001f020b7220 */ /* 0x004fe20000400000 */
[C---:B------:R-:W-:Y:S01]  /*08a0*/  FMUL R2, R30.reuse, R19 ;  /* 0x000000131e027220 */ /* 0x040fe20000400000 */
[----:B------:R-:W-:Y:S01]  /*08b0*/  FMUL R30, R30, R7 ;  /* 0x000000071e1e7220 */ /* 0x000fe20000400000 */
[----:B------:R-:W-:-:S04]  /*08c0*/  SHF.L.U32 R7, R3, 0xa, RZ ;  /* 0x0000000a03077819 */ /* 0x000fc800000006ff */
[----:B------:R-:W-:-:S04]  /*08d0*/  LOP3.LUT R15, R7, 0xc00, RZ, 0xc0, !PT ;  /* 0x00000c00070f7812 */ /* 0x000fc800078ec0ff */
[C---:B------:R-:W-:Y:S02]  /*08e0*/  LOP3.LUT R19, R15.reuse, 0x100, RZ, 0xfc, !PT ;  /* 0x000001000f137812 */ /* 0x040fe400078efcff */
[C---:B------:R-:W-:Y:S02]  /*08f0*/  LOP3.LUT R23, R15.reuse, 0x200, RZ, 0xfc, !PT ;  /* 0x000002000f177812 */ /* 0x040fe400078efcff */
[C---:B------:R-:W-:Y:S02]  /*0900*/  LOP3.LUT R29, R15.reuse, 0x300, RZ, 0xfc, !PT ;  /* 0x000003000f1d7812 */ /* 0x040fe400078efcff */
[C---:B------:R-:W-:Y:S02]  /*0910*/  LOP3.LUT R7, R15.reuse, R36, RZ, 0xfc, !PT ;  /* 0x000000240f077212 */ /* 0x040fe400078efcff */
[----:B------:R-:W-:Y:S02]  /*0920*/  LEA.HI R36, R15, UR9, RZ, 0x1a ;  /* 0x000000090f247c11 */ /* 0x000fe4000f8fd0ff */
[----:B------:R-:W-:-:S02]  /*0930*/  LEA.HI R19, R19, UR9, RZ, 0x1a ;  /* 0x0000000913137c11 */ /* 0x000fc4000f8fd0ff */
[----:B------:R-:W-:Y:S02]  /*0940*/  LEA.HI R15, R23, UR9, RZ, 0x1a ;  /* 0x00000009170f7c11 */ /* 0x000fe4000f8fd0ff */
[----:B------:R-:W-:Y:S01]  /*0950*/  LEA.HI R29, R29, UR9, RZ, 0x1a ;  /* 0x000000091d1d7c11 */ /* 0x000fe2000f8fd0ff */
[C---:B------:R-:W-:Y:S01]  /*0960*/  IMAD R19, R7.reuse, 0x4, R19 ;  /* 0x0000000407137824 */ /* 0x040fe200078e0213 */
[C---:B------:R-:W-:Y:S02]  /*0970*/  LEA R23, R7.reuse, R36, 0x2 ;  /* 0x0000002407177211 */ /* 0x040fe400078e10ff */
[----:B------:R-:W-:Y:S01]  /*0980*/  LEA R15, R7, R15, 0x2 ;  /* 0x0000000f070f7211 */ /* 0x000fe200078e10ff */
[----:B------:R-:W-:Y:S01]  /*0990*/  FMUL R31, R11, R18 ;  /* 0x000000120b1f7220 */ /* 0x000fe20000400000 */
[----:B------:R-:W-:Y:S01]  /*09a0*/  LEA R7, R7, R29, 0x2 ;  /* 0x0000001d07077211 */ /* 0x000fe200078e10ff */
[C---:B------:R-:W-:Y:S01]  /*09b0*/  FMUL R29, R11.reuse, R22 ;  /* 0x000000160b1d7220 */ /* 0x040fe20000400000 */
[C---:B------:R-:W-:Y:S01]  /*09c0*/  FMUL R37, R11.reuse, R14 ;  /* 0x0000000e0b257220 */ /* 0x040fe20000400000 */
[----:B------:R-:W-:Y:S01]  /*09d0*/  FMUL R11, R11, R6 ;  /* 0x000000060b0b7220 */ /* 0x000fe20000400000 */
[C---:B------:R-:W-:Y:S01]  /*09e0*/  FMUL R20, R9.reuse, R20 ;  /* 0x0000001409147220 */ /* 0x040fe20000400000 */
[C---:B------:R-:W-:Y:S01]  /*09f0*/  FMUL R16, R9.reuse, R16 ;  /* 0x0000001009107220 */ /* 0x040fe20000400000 */
[C---:B------:R-:W-:Y:S01]  /*0a00*/  FMUL R6, R9.reuse, R12 ;  /* 0x0000000c09067220 */ /* 0x040fe20000400000 */
[----:B------:R-:W-:Y:S01]  /*0a10*/  FMUL R9, R9, R4 ;  /* 0x0000000409097220 */ /* 0x000fe20000400000 */
[----:B------:R-:W-:Y:S01]  /*0a20*/  IMAD.U32 R12, RZ, RZ, UR4 ;  /* 0x00000004ff0c7e24 */ /* 0x000fe2000f8e00ff */
[----:B------:R-:W-:-:S02]  /*0a30*/  ISETP.GE.AND P0, PT, R0, 0x3c1, PT ;  /* 0x000003c10000780c */ /* 0x000fc40003f06270 */
[----:B------:R-:W-:Y:S01]  /*0a40*/  MOV R4, UR8 ;  /* 0x0000000800047c02 */ /* 0x000fe20008000f00 */
[----:B------:R-:W-:Y:S01]  /*0a50*/  FMUL R14, R8, R13 ;  /* 0x0000000d080e7220 */ /* 0x000fe20000400000 */
[----:B------:R-:W-:Y:S01]  /*0a60*/  ISETP.LT.AND P5, PT, R12, 0x480, !P0 ;  /* 0x000004800c00780c */ /* 0x000fe200047a1270 */
[----:B------:R-:W-:Y:S01]  /*0a70*/  FMUL R12, R8, R17 ;  /* 0x00000011080c7220 */ /* 0x000fe20000400000 */
[----:B------:R-:W-:Y:S01]  /*0a80*/  ISETP.LT.AND P1, PT, R4, 0x480, !P0 ;  /* 0x000004800400780c */ /* 0x000fe20004721270 */
[C---:B------:R-:W-:Y:S01]  /*0a90*/  FMUL R4, R8.reuse, R21 ;  /* 0x0000001508047220 */ /* 0x040fe20000400000 */
[----:B------:R-:W-:-:S04]  /*0aa0*/  FMUL R8, R8, R5 ;  /* 0x0000000508087220 */ /* 0x000fc80000400000 */
[----:B----4-:R-:W-:Y:S01]  /*0ab0*/  FFMA R8, R8, R25, R33 ;  /* 0x0000001908087223 */ /* 0x010fe20000000021 */
[----:B------:R-:W-:Y:S01]  /*0ac0*/  FFMA R5, R9, R24, R32 ;  /* 0x0000001809057223 */ /* 0x000fe20000000020 */
[----:B------:R-:W-:Y:S01]  /*0ad0*/  FFMA R11, R11, R26, R34 ;  /* 0x0000001a0b0b7223 */ /* 0x000fe20000000022 */
[----:B------:R-:W-:Y:S02]  /*0ae0*/  FFMA R30, R30, R27, R35 ;  /* 0x0000001b1e1e7223 */ /* 0x000fe40000000023 */
[----:B------:R-:W-:Y:S01]  /*0af0*/  FSETP.GEU.AND P2, PT, R8, RZ, PT ;  /* 0x000000ff0800720b */ /* 0x000fe20003f4e000 */
[----:B------:R-:W-:Y:S01]  /*0b00*/  FFMA R6, R6, R24, R32 ;  /* 0x0000001806067223 */ /* 0x000fe20000000020 */
[----:B------:R-:W-:Y:S01]  /*0b10*/  FSETP.GEU.AND P4, PT, R5, RZ, PT ;  /* 0x000000ff0500720b */ /* 0x000fe20003f8e000 */
[----:B------:R-:W-:Y:S01]  /*0b20*/  FFMA R37, R37, R26, R34 ;  /* 0x0000001a25257223 */ /* 0x000fe20000000022 */
[----:B------:R-:W-:Y:S02]  /*0b30*/  FSETP.GEU.AND P3, PT, R11, RZ, PT ;  /* 0x000000ff0b00720b */ /* 0x000fe40003f6e000 */
[----:B------:R-:W-:-:S02]  /*0b40*/  FSEL R8, R8, RZ, P2 ;  /* 0x000000ff08087208 */ /* 0x000fc40001000000 */
[----:B------:R-:W-:Y:S01]  /*0b50*/  FSETP.GEU.AND P2, PT, R30, RZ, PT ;  /* 0x000000ff1e00720b */ /* 0x000fe20003f4e000 */
[----:B------:R-:W-:Y:S01]  /*0b60*/  FFMA R9, R14, R25, R33 ;  /* 0x000000190e097223 */ /* 0x000fe20000000021 */
[----:B------:R-:W-:Y:S01]  /*0b70*/  FSEL R14, R5, RZ, P4 ;  /* 0x000000ff050e7208 */ /* 0x000fe20002000000 */
[----:B------:R-:W-:Y:S01]  /*0b80*/  FFMA R28, R28, R27, R35 ;  /* 0x0000001b1c1c7223 */ /* 0x000fe20000000023 */
[----:B------:R-:W-:Y:S01]  /*0b90*/  FSEL R18, R11, RZ, P3 ;  /* 0x000000ff0b127208 */ /* 0x000fe20001800000 */
[-CC-:B------:R-:W-:Y:S01]  /*0ba0*/  FFMA R16, R16, R24.reuse, R32.reuse ;  /* 0x0000001810107223 */ /* 0x180fe20000000020 */
[----:B------:R-:W-:Y:S02]  /*0bb0*/  FSETP.GEU.AND P3, PT, R6, RZ, PT ;  /* 0x000000ff0600720b */ /* 0x000fe40003f6e000 */
[----:B------:R-:W-:Y:S02]  /*0bc0*/  FSEL R30, R30, RZ, P2 ;  /* 0x000000ff1e1e7208 */ /* 0x000fe40001000000 */
[C---:B------:R-:W-:Y:S01]  /*0bd0*/  FSETP.GEU.AND P2, PT, R37.reuse, RZ, PT ;  /* 0x000000ff2500720b */ /* 0x040fe20003f4e000 */
[----:B------:R0:W-:Y:S01]  /*0be0*/  STS [R23], R14 ;  /* 0x0000000e17007388 */ /* 0x0001e20000000800 */
[----:B------:R-:W-:Y:S01]  /*0bf0*/  FSEL R6, R6, RZ, P3 ;  /* 0x000000ff06067208 */ /* 0x000fe20001800000 */
[----:B------:R-:W-:Y:S01]  /*0c00*/  FFMA R12, R12, R25, R33 ;  /* 0x000000190c0c7223 */ /* 0x000fe20000000021 */
[----:B------:R-:W-:Y:S01]  /*0c10*/  FSETP.GEU.AND P3, PT, R28, RZ, PT ;  /* 0x000000ff1c00720b */ /* 0x000fe20003f6e000 */
[----:B------:R-:W-:Y:S01]  /*0c20*/  FFMA R2, R2, R27, R35 ;  /* 0x0000001b02027223 */ /* 0x000fe20000000023 */
[----:B------:R-:W-:Y:S01]  /*0c30*/  FFMA R20, R20, R24, R32 ;  /* 0x0000001814147223 */ /* 0x000fe20000000020 */
[----:B0-----:R-:W-:-:S02]  /*0c40*/  FSEL R14, R37, RZ, P2 ;  /* 0x000000ff250e7208 */ /* 0x001fc40001000000 */
[----:B------:R-:W-:Y:S02]  /*0c50*/  FSETP.GEU.AND P2, PT, R16, RZ, PT ;  /* 0x000000ff1000720b */ /* 0x000fe40003f4e000 */
[----:B------:R-:W-:Y:S01]  /*0c60*/  FSEL R28, R28, RZ, P3 ;  /* 0x000000ff1c1c7208 */ /* 0x000fe20001800000 */
[----:B------:R-:W-:Y:S01]  /*0c70*/  FFMA R4, R4, R25, R33 ;  /* 0x0000001904047223 */ /* 0x000fe20000000021 */
[----:B------:R-:W-:Y:S01]  /*0c80*/  FSETP.GEU.AND P3, PT, R12, RZ, PT ;  /* 0x000000ff0c00720b */ /* 0x000fe20003f6e000 */
[-CC-:B------:R-:W-:Y:S01]  /*0c90*/  FFMA R31, R31, R26.reuse, R34.reuse ;  /* 0x0000001a1f1f7223 */ /* 0x180fe20000000022 */
[----:B------:R-:W-:Y:S02]  /*0ca0*/  FSEL R16, R16, RZ, P2 ;  /* 0x000000ff10107208 */ /* 0x000fe40001000000 */
[----:B------:R-:W-:Y:S02]  /*0cb0*/  FSETP.GEU.AND P4, PT, R9, RZ, PT ;  /* 0x000000ff0900720b */ /* 0x000fe40003f8e000 */
[----:B------:R-:W-:Y:S01]  /*0cc0*/  FSETP.GEU.AND P2, PT, R2, RZ, PT ;  /* 0x000000ff0200720b */ /* 0x000fe20003f4e000 */
[----:B------:R-:W-:Y:S01]  /*0cd0*/  FFMA R29, R29, R26, R34 ;  /* 0x0000001a1d1d7223 */ /* 0x000fe20000000022 */
[----:B------:R-:W-:Y:S01]  /*0ce0*/  FSEL R12, R12, RZ, P3 ;  /* 0x000000ff0c0c7208 */ /* 0x000fe20001800000 */
[----:B------:R-:W-:Y:S01]  /*0cf0*/  FFMA R10, R10, R27, R35 ;  /* 0x0000001b0a0a7223 */ /* 0x000fe20000000023 */
[----:B------:R-:W-:Y:S01]  /*0d00*/  FSEL R22, R9, RZ, P4 ;  /* 0x000000ff09167208 */ /* 0x000fe20002000000 */
[----:B------:R0:W-:Y:S01]  /*0d10*/  STS [R19+0x400], R8 ;  /* 0x0004000813007388 */ /* 0x0001e20000000800 */
[----:B------:R-:W-:-:S02]  /*0d20*/  FSETP.GEU.AND P3, PT, R20, RZ, PT ;  /* 0x000000ff1400720b */ /* 0x000fc40003f6e000 */
[----:B------:R-:W-:Y:S01]  /*0d30*/  FSEL R2, R2, RZ, P2 ;  /* 0x000000ff02027208 */ /* 0x000fe20001000000 */
[----:B------:R-:W-:Y:S01]  /*0d40*/  STS [R15+0x800], R18 ;  /* 0x000800120f007388 */ /* 0x000fe20000000800 */
[----:B------:R-:W-:Y:S02]  /*0d50*/  FSETP.GEU.AND P4, PT, R31, RZ, PT ;  /* 0x000000ff1f00720b */ /* 0x000fe40003f8e000 */
[----:B------:R-:W-:Y:S01]  /*0d60*/  FSETP.GEU.AND P2, PT, R4, RZ, PT ;  /* 0x000000ff0400720b */ /* 0x000fe20003f4e000 */
[----:B------:R-:W-:Y:S01]  /*0d70*/  STS [R7+0xc00], R30 ;  /* 0x000c001e07007388 */ /* 0x000fe20000000800 */
[----:B------:R-:W-:Y:S02]  /*0d80*/  FSEL R20, R20, RZ, P3 ;  /* 0x000000ff14147208 */ /* 0x000fe40001800000 */
[----:B------:R-:W-:Y:S01]  /*0d90*/  FSETP.GEU.AND P3, PT, R29, RZ, PT ;  /* 0x000000ff1d00720b */ /* 0x000fe20003f6e000 */
[----:B------:R1:W-:Y:S01]  /*0da0*/  STS [R23+0x100], R6 ;  /* 0x0001000617007388 */ /* 0x0003e20000000800 */
[----:B0-----:R-:W-:-:S02]  /*0db0*/  FSEL R8, R4, RZ, P2 ;  /* 0x000000ff04087208 */ /* 0x001fc40001000000 */
[----:B------:R-:W-:Y:S01]  /*0dc0*/  FSETP.GEU.AND P2, PT, R10, RZ, PT ;  /* 0x000000ff0a00720b */ /* 0x000fe20003f4e000 */
[----:B------:R-:W-:Y:S04]  /*0dd0*/  STS [R19+0x500], R22 ;  /* 0x0005001613007388 */ /* 0x000fe80000000800 */
[----:B------:R0:W-:Y:S01]  /*0de0*/  STS [R15+0x900], R14 ;  /* 0x0009000e0f007388 */ /* 0x0001e20000000800 */
[----:B-1----:R-:W-:-:S03]  /*0df0*/  FSEL R6, R31, RZ, P4 ;  /* 0x000000ff1f067208 */ /* 0x002fc60002000000 */
[----:B------:R-:W-:Y:S01]  /*0e00*/  STS [R7+0xd00], R28 ;  /* 0x000d001c07007388 */ /* 0x000fe20000000800 */
[----:B------:R-:W-:-:S03]  /*0e10*/  FSEL R10, R10, RZ, P2 ;  /* 0x000000ff0a0a7208 */ /* 0x000fc60001000000 */
[----:B------:R-:W-:Y:S01]  /*0e20*/  STS [R23+0x200], R16 ;  /* 0x0002001017007388 */ /* 0x000fe20000000800 */
[----:B0-----:R-:W-:-:S03]  /*0e30*/  FSEL R14, R29, RZ, P3 ;  /* 0x000000ff1d0e7208 */ /* 0x001fc60001800000 */
[----:B------:R-:W-:Y:S04]  /*0e40*/  STS [R19+0x600], R12 ;  /* 0x0006000c13007388 */ /* 0x000fe80000000800 */
[----:B------:R-:W-:Y:S04]  /*0e50*/  STS [R15+0xa00], R6 ;  /* 0x000a00060f007388 */ /* 0x000fe80000000800 */
[----:B------:R0:W-:Y:S04]  /*0e60*/  STS [R7+0xe00], R2 ;  /* 0x000e000207007388 */ /* 0x0001e80000000800 */
[----:B------:R-:W-:Y:S04]  /*0e70*/  STS [R23+0x300], R20 ;  /* 0x0003001417007388 */ /* 0x000fe80000000800 */
[----:B------:R-:W-:Y:S04]  /*0e80*/  STS [R19+0x700], R8 ;  /* 0x0007000813007388 */ /* 0x000fe80000000800 */
[----:B------:R-:W-:Y:S04]  /*0e90*/  STS [R15+0xb00], R14 ;  /* 0x000b000e0f007388 */ /* 0x000fe80000000800 */
[----:B------:R1:W-:Y:S01]  /*0ea0*/  STS [R7+0xf00], R10 ;  /* 0x000f000a07007388 */ /* 0x0003e20000000800 */
[----:B------:R-:W-:-:S04]  /*0eb0*/  LOP3.LUT R4, R3, 0xff, RZ, 0xc0, !PT ;  /* 0x000000ff03047812 */ /* 0x000fc800078ec0ff */
[----:B------:R-:W-:Y:S01]  /*0ec0*/  LEA R4, R4, UR9, 0x2 ;  /* 0x0000000904047c11 */ /* 0x000fe2000f8e10ff */
[----:B------:R-:W-:Y:S01]  /*0ed0*/  BAR.SYNC.DEFER_BLOCKING 0x0 ;  /* 0x0000000000007b1d */ /* 0x000fe20000010000 */
[----:B------:R-:W-:-:S04]  /*0ee0*/  USHF.R.U32.HI UR9, URZ, 0x1f, UR13 ;  /* 0x0000001f3f097899 */ /* 0x000fc8000801160d */
[----:B------:R-:W-:Y:S02]  /*0ef0*/  ULEA.HI.SX32 UR13, UR13, UR9, 0x1a ;  /* 0x000000090d0d7291 */ /* 0x000fe4000f8fd23f */
[----:B------:R-:W-:Y:S01]  /*0f00*/  USHF.R.U32.HI UR9, URZ, 0x1f, UR11 ;  /* 0x0000001f3f097899 */ /* 0x000fe2000801160b */
[----:B------:R-:W-:Y:S01]  /*0f10*/  IMAD.U32 R5, RZ, RZ, UR6 ;  /* 0x00000006ff057e24 */ /* 0x000fe2000f8e00ff */
[----:B------:R-:W-:Y:S02]  /*0f20*/  UIADD3 UR5, UR4, 0xb, URZ ;  /* 0x0000000b04057890 */ /* 0x000fe4000fffe03f */
[----:B------:R-:W-:Y:S02]  /*0f30*/  ULEA.HI.SX32 UR12, UR11, UR9, 0x1a ;  /* 0x000000090b0c7291 */ /* 0x000fe4000f8fd23f */
[----:B------:R-:W-:Y:S01]  /*0f40*/  UIMAD UR15, UR13, -0x120, UR4 ;  /* 0xfffffee00d0f78a4 */ /* 0x000fe2000f8e0204 */
[----:B0-----:R-:W-:Y:S01]  /*0f50*/  MOV R2, UR7 ;  /* 0x0000000700027c02 */ /* 0x001fe20008000f00 */
[----:B------:R-:W-:Y:S01]  /*0f60*/  UIMAD UR10, UR12, -0x120, UR14 ;  /* 0xfffffee00c0a78a4 */ /* 0x000fe2000f8e020e */
[----:B------:R-:W-:Y:S01]  /*0f70*/  MOV R6, UR5 ;  /* 0x0000000500067c02 */ /* 0x000fe20008000f00 */
[----:B------:R-:W-:Y:S01]  /*0f80*/  UIADD3 UR9, UR4, 0x3, URZ ;  /* 0x0000000304097890 */ /* 0x000fe2000fffe03f */
[----:B------:R-:W-:Y:S01]  /*0f90*/  ISETP.LT.AND P3, PT, R5, 0x480, !P0 ;  /* 0x000004800500780c */ /* 0x000fe20004761270 */
[----:B------:R-:W0:Y:S01]  /*0fa0*/  LDS R11, [R4] ;  /* 0x00000000040b7984 */ /* 0x000e220000000800 */
[----:B------:R-:W-:-:S02]  /*0fb0*/  MOV R5, UR15 ;  /* 0x0000000f00057c02 */ /* 0x000fc40008000f00 */
[----:B------:R-:W-:Y:S01]  /*0fc0*/  ISETP.LT.AND P2, PT, R2, 0x480, !P0 ;  /* 0x000004800200780c */ /* 0x000fe20004741270 */
[----:B-1----:R-:W-:Y:S01]  /*0fd0*/  IMAD.U32 R7, RZ, RZ, UR14 ;  /* 0x0000000eff077e24 */ /* 0x002fe2000f8e00ff */
[----:B------:R-:W1:Y:S01]  /*0fe0*/  LDC.64 R2, c[0x0][0x238] ;  /* 0x00008e00ff027b82 */ /* 0x000e620000000a00 */
[----:B------:R-:W-:Y:S01]  /*0ff0*/  ISETP.LT.AND P4, PT, R6, 0x480, !P0 ;  /* 0x000004800600780c */ /* 0x000fe20004781270 */
[----:B------:R-:W2:Y:S01]  /*1000*/  LDS R13, [R4+0x404] ;  /* 0x00040400040d7984 */ /* 0x000ea20000000800 */
[----:B------:R-:W-:Y:S01]  /*1010*/  MOV R9, UR10 ;  /* 0x0000000a00097c02 */ /* 0x000fe20008000f00 */
[----:B------:R-:W-:Y:S01]  /*1020*/  UIMAD.WIDE UR10, UR9, 0x38e38e39, URZ ;  /* 0x38e38e39090a78a5 */ /* 0x000fe2000f8e023f */
[----:B------:R-:W-:Y:S01]  /*1030*/  MOV R6, UR13 ;  /* 0x0000000d00067c02 */ /* 0x000fe20008000f00 */
[----:B------:R-:W-:Y:S01]  /*1040*/  IMAD R5, R5, 0x3c1, R0 ;  /* 0x000003c105057824 */ /* 0x000fe200078e0200 */
[----:B------:R-:W-:Y:S01]  /*1050*/  ISETP.LT.AND P6, PT, R7, 0x480, !P0 ;  /* 0x000004800700780c */ /* 0x000fe200047c1270 */
[----:B------:R-:W3:Y:S02]  /*1060*/  LDS R15, [R4+0x808] ;  /* 0x00080800040f7984 */ /* 0x000ee40000000800 */
[----:B------:R-:W-:-:S02]  /*1070*/  IMAD R7, R6, 0x1e8020, R5 ;  /* 0x001e802006077824 */ /* 0x000fc400078e0205 */
[----:B------:R-:W-:Y:S01]  /*1080*/  IMAD.U32 R6, RZ, RZ, UR12 ;  /* 0x0000000cff067e24 */ /* 0x000fe2000f8e00ff */
[----:B------:R-:W-:Y:S01]  /*1090*/  UMOV UR12, UR11 ;  /* 0x0000000b000c7c82 */ /* 0x000fe20008000000 */
[----:B------:R-:W4:Y:S01]  /*10a0*/  LDS R17, [R4+0xc0c] ;  /* 0x000c0c0004117984 */ /* 0x000f220000000800 */
[----:B------:R-:W-:Y:S01]  /*10b0*/  USHF.R.U32.HI UR13, URZ, 0x1f, UR12 ;  /* 0x0000001f3f0d7899 */ /* 0x000fe2000801160c */
[----:B------:R-:W-:Y:S01]  /*10c0*/  IMAD R5, R9, 0x3c1, R0 ;  /* 0x000003c109057824 */ /* 0x000fe200078e0200 */
[----:B------:R-:W-:Y:S01]  /*10d0*/  UIADD3 UR14, UR4, 0x2, URZ ;  /* 0x00000002040e7890 */ /* 0x000fe2000fffe03f */
[----:B------:R-:W-:Y:S01]  /*10e0*/  LDS R19, [R4+0x1818] ;  /* 0x0018180004137984 */ /* 0x000fe20000000800 */
[----:B------:R-:W-:Y:S01]  /*10f0*/  ULEA.HI.SX32 UR13, UR12, UR13, 0x1a ;  /* 0x0000000d0c0d7291 */ /* 0x000fe2000f8fd23f */
[----:B------:R-:W-:Y:S01]  /*1100*/  MOV R10, UR9 ;  /* 0x00000009000a7c02 */ /* 0x000fe20008000f00 */
[----:B------:R-:W-:Y:S01]  /*1110*/  IMAD R5, R6, 0x1e8020, R5 ;  /* 0x001e802006057824 */ /* 0x000fe200078e0205 */
[----:B------:R-:W-:Y:S01]  /*1120*/  UIMAD.WIDE UR10, UR14, 0x38e38e39, URZ ;  /* 0x38e38e390e0a78a5 */ /* 0x000fe2000f8e023f */
[----:B------:R-:W-:Y:S01]  /*1130*/  LDS R23, [R4+0x2828] ;  /* 0x0028280004177984 */ /* 0x000fe20000000800 */
[----:B------:R-:W-:Y:S01]  /*1140*/  UIMAD UR9, UR13, -0x120, UR9 ;  /* 0xfffffee00d0978a4 */ /* 0x000fe2000f8e0209 */
[--C-:B-1----:R-:W-:Y:S01]  /*1150*/  IMAD.WIDE R8, R5, 0x4, R2.reuse ;  /* 0x0000000405087825 */ /* 0x102fe200078e0202 */
[----:B------:R-:W-:Y:S01]  /*1160*/  USHF.R.U32.HI UR10, URZ, 0x1f, UR11 ;  /* 0x0000001f3f0a7899 */ /* 0x000fe2000801160b */
[----:B------:R-:W-:Y:S02]  /*1170*/  LDS R25, [R4+0x2c2c] ;  /* 0x002c2c0004197984 */ /* 0x000fe40000000800 */
[----:B------:R-:W-:Y:S01]  /*1180*/  IMAD.WIDE R6, R7, 0x4, R2 ;  /* 0x0000000407067825 */ /* 0x000fe200078e0202 */
[----:B------:R-:W-:Y:S01]  /*1190*/  MOV R5, UR9 ;  /* 0x0000000900057c02 */ /* 0x000fe20008000f00 */
[----:B------:R-:W-:Y:S01]  /*11a0*/  UIADD3 UR9, UR4, 0x4, URZ ;  /* 0x0000000404097890 */ /* 0x000fe2000fffe03f */
[----:B------:R-:W-:Y:S01]  /*11b0*/  LDS R27, [R4+0x3030] ;  /* 0x00303000041b7984 */ /* 0x000fe20000000800 */
[----:B------:R-:W-:-:S02]  /*11c0*/  ULEA.HI.SX32 UR12, UR11, UR10, 0x1a ;  /* 0x0000000a0b0c7291 */ /* 0x000fc4000f8fd23f */
[----:B------:R-:W-:Y:S01]  /*11d0*/  UIMAD.WIDE UR10, UR9, 0x38e38e39, URZ ;  /* 0x38e38e39090a78a5 */ /* 0x000fe2000f8e023f */
[----:B0-----:R0:W-:Y:S01]  /*11e0*/  @P5 STG.E desc[UR22][R6.64], R11 ;  /* 0x0000000b06005986 */ /* 0x0011e2000c101916 */
[----:B------:R-:W-:-:S03]  /*11f0*/  UIMAD UR15, UR12, -0x120, UR14 ;  /* 0xfffffee00c0f78a4 */ /* 0x000fc6000f8e020e */
[----:B------:R-:W1:Y:S01]  /*1200*/  LDS R11, [R4+0x1010] ;  /* 0x00101000040b7984 */ /* 0x000e620000000800 */
[----:B------:R-:W-:Y:S01]  /*1210*/  ISETP.LT.AND P5, PT, R10, 0x480, !P0 ;  /* 0x000004800a00780c */ /* 0x000fe200047a1270 */
[----:B------:R-:W-:Y:S01]  /*1220*/  IMAD.U32 R10, RZ, RZ, UR14 ;  /* 0x0000000eff0a7e24 */ /* 0x000fe2000f8e00ff */
[----:B------:R-:W-:Y:S01]  /*1230*/  UIADD3 UR17, UR4, 0x5, URZ ;  /* 0x0000000504117890 */ /* 0x000fe2000fffe03f */
[----:B------:R-:W-:Y:S01]  /*1240*/  MOV R12, UR13 ;  /* 0x0000000d000c7c02 */ /* 0x000fe20008000f00 */
[----:B------:R-:W-:Y:S01]  /*1250*/  UMOV UR14, UR11 ;  /* 0x0000000b000e7c82 */ /* 0x000fe20008000000 */
[----:B------:R-:W-:Y:S01]  /*1260*/  IMAD R5, R5, 0x3c1, R0 ;  /* 0x000003c105057824 */ /* 0x000fe200078e0200 */
[----:B------:R-:W-:Y:S01]  /*1270*/  UIADD3 UR16, UR4, 0x6, URZ ;  /* 0x0000000604107890 */ /* 0x000fe2000fffe03f */
[----:B0-----:R-:W-:Y:S01]  /*1280*/  MOV R7, UR15 ;  /* 0x0000000f00077c02 */ /* 0x001fe20008000f00 */
[----:B------:R-:W-:Y:S01]  /*1290*/  IMAD.U32 R6, RZ, RZ, UR12 ;  /* 0x0000000cff067e24 */ /* 0x000fe2000f8e00ff */
[----:B------:R-:W-:Y:S01]  /*12a0*/  USHF.R.U32.HI UR15, URZ, 0x1f, UR14 ;  /* 0x0000001f3f0f7899 */ /* 0x000fe2000801160e */
[----:B------:R-:W-:Y:S01]  /*12b0*/  LDS R29, [R4+0x3434] ;  /* 0x00343400041d7984 */ /* 0x000fe20000000800 */
[----:B------:R-:W-:-:S02]  /*12c0*/  UIMAD.WIDE UR12, UR17, 0x38e38e39, URZ ;  /* 0x38e38e39110c78a5 */ /* 0x000fc4000f8e023f */
[----:B------:R-:W-:Y:S01]  /*12d0*/  ULEA.HI.SX32 UR15, UR14, UR15, 0x1a ;  /* 0x0000000f0e0f7291 */ /* 0x000fe2000f8fd23f */
[----:B--2---:R0:W-:Y:S01]  /*12e0*/  @P6 STG.E desc[UR22][R8.64], R13 ;  /* 0x0000000d08006986 */ /* 0x0041e2000c101916 */
[----:B------:R-:W-:Y:S01]  /*12f0*/  ISETP.LT.AND P6, PT, R10, 0x480, !P0 ;  /* 0x000004800a00780c */ /* 0x000fe200047c1270 */
[----:B------:R-:W-:Y:S02]  /*1300*/  USHF.R.U32.HI UR12, URZ, 0x1f, UR13 ;  /* 0x0000001f3f0c7899 */ /* 0x000fe4000801160d */
[----:B------:R-:W2:Y:S01]  /*1310*/  LDS R13, [R4+0x1414] ;  /* 0x00141400040d7984 */ /* 0x000ea20000000800 */
[----:B------:R-:W-:Y:S01]  /*1320*/  MOV R10, UR9 ;  /* 0x00000009000a7c02 */ /* 0x000fe20008000f00 */
[----:B------:R-:W-:Y:S02]  /*1330*/  UIMAD UR9, UR15, -0x120, UR9 ;  /* 0xfffffee00f0978a4 */ /* 0x000fe4000f8e0209 */
[----:B------:R-:W-:Y:S01]  /*1340*/  UIADD3 UR20, UR4, 0x7, URZ ;  /* 0x0000000704147890 */ /* 0x000fe2000fffe03f */
[----:B------:R-:W-:Y:S01]  /*1350*/  LDS R31, [R4+0x3838] ;  /* 0x00383800041f7984 */ /* 0x000fe20000000800 */
[----:B0-----:R-:W-:-:S02]  /*1360*/  IMAD R9, R12, 0x1e8020, R5 ;  /* 0x001e80200c097824 */ /* 0x001fc400078e0205 */
[----:B------:R-:W-:Y:S01]  /*1370*/  IMAD R5, R7, 0x3c1, R0 ;  /* 0x000003c107057824 */ /* 0x000fe200078e0200 */
[----:B------:R-:W-:-:S03]  /*1380*/  ULEA.HI.SX32 UR12, UR13, UR12, 0x1a ;  /* 0x0000000c0d0c7291 */ /* 0x000fc6000f8fd23f */
[----:B------:R-:W-:Y:S01]  /*1390*/  IMAD R5, R6, 0x1e8020, R5 ;  /* 0x001e802006057824 */ /* 0x000fe200078e0205 */
[----:B------:R-:W-:Y:S02]  /*13a0*/  UIMAD.WIDE UR10, UR16, 0x38e38e39, URZ ;  /* 0x38e38e39100a78a5 */ /* 0x000fe4000f8e023f */
[----:B------:R-:W-:Y:S01]  /*13b0*/  UIMAD UR10, UR12, -0x120, UR17 ;  /* 0xfffffee00c0a78a4 */ /* 0x000fe2000f8e0211 */
[--C-:B------:R-:W-:Y:S01]  /*13c0*/  IMAD.WIDE R6, R5, 0x4, R2.reuse ;  /* 0x0000000405067825 */ /* 0x100fe200078e0202 */
[----:B------:R-:W-:Y:S01]  /*13d0*/  MOV R5, UR9 ;  /* 0x0000000900057c02 */ /* 0x000fe20008000f00 */
[----:B------:R-:W-:Y:S01]  /*13e0*/  USHF.R.U32.HI UR9, URZ, 0x1f, UR11 ;  /* 0x0000001f3f097899 */ /* 0x000fe2000801160b */
[----:B------:R-:W-:Y:S01]  /*13f0*/  MOV R12, UR15 ;  /* 0x0000000f000c7c02 */ /* 0x000fe20008000f00 */
[----:B------:R-:W-:Y:S01]  /*1400*/  IMAD.WIDE R8, R9, 0x4, R2 ;  /* 0x0000000409087825 */ /* 0x000fe200078e0202 */
[----:B---3--:R0:W-:Y:S01]  /*1410*/  @P6 STG.E desc[UR22][R6.64], R15 ;  /* 0x0000000f06006986 */ /* 0x0081e2000c101916 */
[----:B------:R-:W-:Y:S01]  /*1420*/  ULEA.HI.SX32 UR14, UR11, UR9, 0x1a ;  /* 0x000000090b0e7291 */ /* 0x000fe2000f8fd23f */
[----:B------:R-:W-:Y:S01]  /*1430*/  ISETP.LT.AND P6, PT, R10, 0x480, !P0 ;  /* 0x000004800a00780c */ /* 0x000fe200047c1270 */
[----:B------:R-:W-:Y:S01]  /*1440*/  IMAD R5, R5, 0x3c1, R0 ;  /* 0x000003c105057824 */ /* 0x000fe200078e0200 */
[----:B----4-:R3:W-:Y:S01]  /*1450*/  @P5 STG.E desc[UR22][R8.64], R17 ;  /* 0x0000001108005986 */ /* 0x0107e2000c101916 */
[----:B------:R-:W-:Y:S01]  /*1460*/  UIMAD UR13, UR14, -0x120, UR16 ;  /* 0xfffffee00e0d78a4 */ /* 0x000fe2000f8e0210 */
[----:B------:R-:W-:Y:S01]  /*1470*/  IMAD.U32 R10, RZ, RZ, UR17 ;  /* 0x00000011ff0a7e24 */ /* 0x000fe2000f8e00ff */
[----:B0-----:R-:W-:Y:S01]  /*1480*/  MOV R15, UR10 ;  /* 0x0000000a000f7c02 */ /* 0x001fe20008000f00 */
[----:B------:R-:W-:-:S02]  /*1490*/  IMAD R7, R12, 0x1e8020, R5 ;  /* 0x001e80200c077824 */ /* 0x000fc400078e0205 */
[----:B---3--:R-:W-:Y:S02]  /*14a0*/  IMAD.U32 R8, RZ, RZ, UR12 ;  /* 0x0000000cff087e24 */ /* 0x008fe4000f8e00ff */
[----:B------:R-:W-:Y:S01]  /*14b0*/  IMAD R5, R15, 0x3c1, R0 ;  /* 0x000003c10f057824 */ /* 0x000fe200078e0200 */
[----:B------:R-:W-:Y:S01]  /*14c0*/  UIMAD.WIDE UR10, UR8, 0x38e38e39, URZ ;  /* 0x38e38e39080a78a5 */ /* 0x000fe2000f8e023f */
[----:B------:R-:W-:Y:S01]  /*14d0*/  IMAD.WIDE R6, R7, 0x4, R2 ;  /* 0x0000000407067825 */ /* 0x000fe200078e0202 */
[----:B------:R-:W-:-:S03]  /*14e0*/  ISETP.LT.AND P5, PT, R10, 0x480, !P0 ;  /* 0x000004800a00780c */ /* 0x000fc600047a1270 */
[----:B------:R-:W-:Y:S01]  /*14f0*/  IMAD R9, R8, 0x1e8020, R5 ;  /* 0x001e802008097824 */ /* 0x000fe200078e0205 */
[----:B------:R-:W-:Y:S01]  /*1500*/  MOV R5, UR13 ;  /* 0x0000000d00057c02 */ /* 0x000fe20008000f00 */
[----:B------:R-:W-:Y:S01]  /*1510*/  UIMAD.WIDE UR12, UR7, 0x38e38e39, URZ ;  /* 0x38e38e39070c78a5 */ /* 0x000fe2000f8e023f */
[----:B------:R-:W-:Y:S01]  /*1520*/  MOV R10, UR16 ;  /* 0x00000010000a7c02 */ /* 0x000fe20008000f00 */
[----:B------:R-:W-:Y:S01]  /*1530*/  USHF.R.U32.HI UR10, URZ, 0x1f, UR11 ;  /* 0x0000001f3f0a7899 */ /* 0x000fe2000801160b */
[----:B-1----:R0:W-:Y:S01]  /*1540*/  @P6 STG.E desc[UR22][R6.64], R11 ;  /* 0x0000000b06006986 */ /* 0x0021e2000c101916 */
[----:B------:R-:W-:Y:S01]  /*1550*/  IMAD.U32 R12, RZ, RZ, UR14 ;  /* 0x0000000eff0c7e24 */ /* 0x000fe2000f8e00ff */
[----:B------:R-:W-:Y:S01]  /*1560*/  ISETP.LT.AND P6, PT, R10, 0x480, !P0 ;  /* 0x000004800a00780c */ /* 0x000fe200047c1270 */
[----:B------:R-:W-:Y:S01]  /*1570*/  IMAD R5, R5, 0x3c1, R0 ;  /* 0x000003c105057824 */ /* 0x000fe200078e0200 */
[----:B------:R-:W-:Y:S02]  /*1580*/  UIMAD.WIDE UR14, UR6, 0x38e38e39, URZ ;  /* 0x38e38e39060e78a5 */ /* 0x000fe4000f8e023f */
[----:B------:R-:W-:-:S02]  /*1590*/  USHF.R.U32.HI UR12, URZ, 0x1f, UR13 ;  /* 0x0000001f3f0c7899 */ /* 0x000fc4000801160d */
[----:B------:R-:W-:Y:S01]  /*15a0*/  ULEA.HI.SX32 UR10, UR11, UR10, 0x1a ;  /* 0x0000000a0b0a7291 */ /* 0x000fe2000f8fd23f */
[----:B------:R-:W-:Y:S01]  /*15b0*/  IMAD R5, R12, 0x1e8020, R5 ;  /* 0x001e80200c057824 */ /* 0x000fe200078e0205 */
[----:B------:R-:W-:Y:S01]  /*15c0*/  UIMAD.WIDE UR16, UR5, 0x38e38e39, URZ ;  /* 0x38e38e39051078a5 */ /* 0x000fe2000f8e023f */
[--C-:B------:R-:W-:Y:S01]  /*15d0*/  IMAD.WIDE R8, R9, 0x4, R2.reuse ;  /* 0x0000000409087825 */ /* 0x100fe200078e0202 */
[----:B------:R-:W-:Y:S02]  /*15e0*/  USHF.R.U32.HI UR11, URZ, 0x1f, UR15 ;  /* 0x0000001f3f0b7899 */ /* 0x000fe4000801160f */
[----:B------:R-:W-:Y:S02]  /*15f0*/  UIMAD UR14, UR10, -0x120, UR8 ;  /* 0xfffffee00a0e78a4 */ /* 0x000fe4000f8e0208 */
[----:B------:R-:W-:Y:S01]  /*1600*/  ULEA.HI.SX32 UR12, UR13, UR12, 0x1a ;  /* 0x0000000c0d0c7291 */ /* 0x000fe2000f8fd23f */
[----:B0-----:R-:W-:Y:S01]  /*1610*/  IMAD.WIDE R6, R5, 0x4, R2 ;  /* 0x0000000405067825 */ /* 0x001fe200078e0202 */
[----:B------:R-:W-:-:S02]  /*1620*/  USHF.R.U32.HI UR8, URZ, 0x1f, UR17 ;  /* 0x0000001f3f087899 */ /* 0x000fc40008011611 */
[----:B------:R-:W-:Y:S01]  /*1630*/  ULEA.HI.SX32 UR11, UR15, UR11, 0x1a ;  /* 0x0000000b0f0b7291 */ /* 0x000fe2000f8fd23f */
[----:B--2---:R0:W-:Y:S01]  /*1640*/  @P5 STG.E desc[UR22][R8.64], R13 ;  /* 0x0000000d08005986 */ /* 0x0041e2000c101916 */
[----:B------:R-:W-:Y:S01]  /*1650*/  UIMAD UR7, UR12, -0x120, UR7 ;  /* 0xfffffee00c0778a4 */ /* 0x000fe2000f8e0207 */
[----:B------:R-:W-:Y:S01]  /*1660*/  MOV R5, UR20 ;  /* 0x0000001400057c02 */ /* 0x000fe20008000f00 */
[----:B------:R-:W-:Y:S01]  /*1670*/  UIADD3 UR9, UR4, 0xa, URZ ;  /* 0x0000000a04097890 */ /* 0x000fe2000fffe03f */
[----:B------:R1:W-:Y:S01]  /*1680*/  @P6 STG.E desc[UR22][R6.64], R19 ;  /* 0x0000001306006986 */ /* 0x0003e2000c101916 */
[----:B------:R-:W-:Y:S02]  /*1690*/  ULEA.HI.SX32 UR8, UR17, UR8, 0x1a ;  /* 0x0000000811087291 */ /* 0x000fe4000f8fd23f */
[----:B------:R-:W-:Y:S01]  /*16a0*/  UIMAD UR6, UR11, -0x120, UR6 ;  /* 0xfffffee00b0678a4 */ /* 0x000fe2000f8e0206 */
[----:B------:R-:W-:Y:S01]  /*16b0*/  ISETP.LT.AND P6, PT, R5, 0x480, !P0 ;  /* 0x000004800500780c */ /* 0x000fe200047c1270 */
[----:B------:R-:W-:Y:S01]  /*16c0*/  UIMAD.WIDE UR18, UR9, 0x38e38e39, URZ ;  /* 0x38e38e39091278a5 */ /* 0x000fe2000f8e023f */
[----:B------:R-:W2:Y:S01]  /*16d0*/  LDS R19, [R4+0x1c1c] ;  /* 0x001c1c0004137984 */ /* 0x000ea20000000800 */
[----:B0-----:R-:W-:Y:S01]  /*16e0*/  IMAD.U32 R9, RZ, RZ, UR14 ;  /* 0x0000000eff097e24 */ /* 0x001fe2000f8e00ff */
[----:B------:R-:W-:Y:S01]  /*16f0*/  UIMAD UR5, UR8, -0x120, UR5 ;  /* 0xfffffee0080578a4 */ /* 0x000fe2000f8e0205 */
[----:B-1----:R-:W-:-:S02]  /*1700*/  MOV R6, UR10 ;  /* 0x0000000a00067c02 */ /* 0x002fc40008000f00 */
[--C-:B------:R-:W-:Y:S01]  /*1710*/  IMAD R5, R9, 0x3c1, R0.reuse ;  /* 0x000003c109057824 */ /* 0x100fe200078e0200 */
[----:B------:R-:W-:Y:S01]  /*1720*/  MOV R7, UR7 ;  /* 0x0000000700077c02 */ /* 0x000fe20008000f00 */
[----:B------:R-:W-:Y:S01]  /*1730*/  USHF.R.U32.HI UR13, URZ, 0x1f, UR19 ;  /* 0x0000001f3f0d7899 */ /* 0x000fe20008011613 */
[----:B------:R-:W-:Y:S01]  /*1740*/  MOV R9, UR6 ;  /* 0x0000000600097c02 */ /* 0x000fe20008000f00 */
[----:B------:R-:W-:Y:S01]  /*1750*/  IMAD R5, R6, 0x1e8020, R5 ;  /* 0x001e802006057824 */ /* 0x000fe200078e0205 */
[----:B------:R-:W-:Y:S01]  /*1760*/  UIMAD.WIDE UR6, UR20, 0x38e38e39, URZ ;  /* 0x38e38e39140678a5 */ /* 0x000fe2000f8e023f */
[----:B------:R-:W-:Y:S02]  /*1770*/  IMAD.U32 R6, RZ, RZ, UR12 ;  /* 0x0000000cff067e24 */ /* 0x000fe4000f8e00ff */
[--C-:B------:R-:W-:Y:S01]  /*1780*/  IMAD R7, R7, 0x3c1, R0.reuse ;  /* 0x000003c107077824 */ /* 0x100fe200078e0200 */
[----:B------:R-:W-:Y:S01]  /*1790*/  ULEA.HI.SX32 UR13, UR19, UR13, 0x1a ;  /* 0x0000000d130d7291 */ /* 0x000fe2000f8fd23f */
[----:B------:R-:W-:Y:S01]  /*17a0*/  IMAD.U32 R11, RZ, RZ, UR5 ;  /* 0x00000005ff0b7e24 */ /* 0x000fe2000f8e00ff */
[----:B------:R-:W-:Y:S01]  /*17b0*/  USHF.R.U32.HI UR5, URZ, 0x1f, UR7 ;  /* 0x0000001f3f057899 */ /* 0x000fe20008011607 */
[----:B------:R-:W-:Y:S01]  /*17c0*/  IMAD R7, R6, 0x1e8020, R7 ;  /* 0x001e802006077824 */ /* 0x000fe200078e0207 */
[----:B------:R-:W-:Y:S01]  /*17d0*/  MOV R10, UR9 ;  /* 0x00000009000a7c02 */ /* 0x000fe20008000f00 */
[----:B------:R-:W-:Y:S01]  /*17e0*/  UIMAD UR9, UR13, -0x120, UR9 ;  /* 0xfffffee00d0978a4 */ /* 0x000fe2000f8e0209 */
[----:B------:R-:W-:Y:S01]  /*17f0*/  MOV R6, UR11 ;  /* 0x0000000b00067c02 */ /* 0x000fe20008000f00 */
[--C-:B------:R-:W-:Y:S01]  /*1800*/  IMAD R9, R9, 0x3c1, R0.reuse ;  /* 0x000003c109097824 */ /* 0x100fe200078e0200 */
[----:B------:R-:W-:Y:S01]  /*1810*/  ULEA.HI.SX32 UR5, UR7, UR5, 0x1a ;  /* 0x0000000507057291 */ /* 0x000fe2000f8fd23f */
[----:B------:R-:W-:-:S02]  /*1820*/  IMAD R11, R11, 0x3c1, R0 ;  /* 0x000003c10b0b7824 */ /* 0x000fc400078e0200 */
[----:B------:R-:W-:Y:S01]  /*1830*/  IMAD R9, R6, 0x1e8020, R9 ;  /* 0x001e802006097824 */ /* 0x000fe200078e0209 */
[----:B------:R-:W-:Y:S01]  /*1840*/  MOV R6, UR8 ;  /* 0x0000000800067c02 */ /* 0x000fe20008000f00 */
[----:B------:R-:W-:Y:S01]  /*1850*/  UIMAD UR20, UR5, -0x120, UR20 ;  /* 0xfffffee0051478a4 */ /* 0x000fe2000f8e0214 */
[----:B------:R-:W-:-:S03]  /*1860*/  MOV R13, UR9 ;  /* 0x00000009000d7c02 */ /* 0x000fc60008000f00 */
[----:B------:R-:W-:Y:S02]  /*1870*/  IMAD R11, R6, 0x1e8020, R11 ;  /* 0x001e8020060b7824 */ /* 0x000fe400078e020b */
[----:B------:R-:W-:Y:S01]  /*1880*/  IMAD.U32 R6, RZ, RZ, UR13 ;  /* 0x0000000dff067e24 */ /* 0x000fe2000f8e00ff */
[----:B------:R-:W-:Y:S01]  /*1890*/  MOV R15, UR20 ;  /* 0x00000014000f7c02 */ /* 0x000fe20008000f00 */
[----:B------:R-:W-:Y:S01]  /*18a0*/  IMAD R13, R13, 0x3c1, R0 ;  /* 0x000003c10d0d7824 */ /* 0x000fe200078e0200 */
[----:B------:R-:W-:-:S03]  /*18b0*/  MOV R17, UR5 ;  /* 0x0000000500117c02 */ /* 0x000fc60008000f00 */
[----:B------:R-:W-:Y:S02]  /*18c0*/  IMAD R13, R6, 0x1e8020, R13 ;  /* 0x001e8020060d7824 */ /* 0x000fe400078e020d */
[----:B------:R-:W-:Y:S01]  /*18d0*/  IMAD R6, R15, 0x3c1, R0 ;  /* 0x000003c10f067824 */ /* 0x000fe200078e0200 */
[----:B------:R-:W-:-:S03]  /*18e0*/  UIADD3 UR5, UR4, 0x8, URZ ;  /* 0x0000000804057890 */ /* 0x000fc6000fffe03f */
[----:B------:R-:W-:Y:S01]  /*18f0*/  IMAD R15, R17, 0x1e8020, R6 ;  /* 0x001e8020110f7824 */ /* 0x000fe200078e0206 */
[----:B------:R-:W-:-:S03]  /*1900*/  UIMAD.WIDE UR6, UR5, 0x38e38e39, URZ ;  /* 0x38e38e39050678a5 */ /* 0x000fc6000f8e023f */
[----:B------:R-:W-:Y:S01]  /*1910*/  IMAD.WIDE R14, R15, 0x4, R2 ;  /* 0x000000040f0e7825 */ /* 0x000fe200078e0202 */
[----:B------:R-:W-:-:S04]  /*1920*/  USHF.R.U32.HI UR6, URZ, 0x1f, UR7 ;  /* 0x0000001f3f067899 */ /* 0x000fc80008011607 */
[----:B--2---:R0:W-:Y:S04]  /*1930*/  @P6 STG.E desc[UR22][R14.64], R19 ;  /* 0x000000130e006986 */ /* 0x0041e8000c101916 */
[----:B------:R-:W1:Y:S01]  /*1940*/  LDS R19, [R4+0x2020] ;  /* 0x0020200004137984 */ /* 0x000e620000000800 */
[----:B------:R-:W-:Y:S01]  /*1950*/  ULEA.HI.SX32 UR6, UR7, UR6, 0x1a ;  /* 0x0000000607067291 */ /* 0x000fe2000f8fd23f */
[----:B------:R-:W-:-:S03]  /*1960*/  MOV R6, UR5 ;  /* 0x0000000500067c02 */ /* 0x000fc60008000f00 */
[----:B------:R-:W-:Y:S02]  /*1970*/  UIMAD UR5, UR6, -0x120, UR5 ;  /* 0xfffffee0060578a4 */ /* 0x000fe4000f8e0205 */
[----:B------:R-:W-:-:S04]  /*1980*/  MOV R21, UR6 ;  /* 0x0000000600157c02 */ /* 0x000fc80008000f00 */
[----:B------:R-:W-:Y:S01]  /*1990*/  IMAD.U32 R17, RZ, RZ, UR5 ;  /* 0x00000005ff117e24 */ /* 0x000fe2000f8e00ff */
[----:B------:R-:W-:-:S04]  /*19a0*/  UIADD3 UR5, UR4, 0x9, URZ ;  /* 0x0000000904057890 */ /* 0x000fc8000fffe03f */
[----:B------:R-:W-:Y:S01]  /*19b0*/  UIMAD.WIDE UR6, UR5, 0x38e38e39, URZ ;  /* 0x38e38e39050678a5 */ /* 0x000fe2000f8e023f */
[----:B------:R-:W-:Y:S01]  /*19c0*/  ISETP.LT.AND P6, PT, R6, 0x480, !P0 ;  /* 0x000004800600780c */ /* 0x000fe200047c1270 */
[----:B------:R-:W-:Y:S02]  /*19d0*/  IMAD R6, R17, 0x3c1, R0 ;  /* 0x000003c111067824 */ /* 0x000fe400078e0200 */
[----:B------:R-:W-:Y:S02]  /*19e0*/  USHF.R.U32.HI UR6, URZ, 0x1f, UR7 ;  /* 0x0000001f3f067899 */ /* 0x000fe40008011607 */
[----:B------:R-:W-:Y:S02]  /*19f0*/  IMAD R17, R21, 0x1e8020, R6 ;  /* 0x001e802015117824 */ /* 0x000fe400078e0206 */
[----:B------:R-:W-:Y:S01]  /*1a00*/  ULEA.HI.SX32 UR6, UR7, UR6, 0x1a ;  /* 0x0000000607067291 */ /* 0x000fe2000f8fd23f */
[----:B------:R-:W-:-:S03]  /*1a10*/  MOV R6, UR5 ;  /* 0x0000000500067c02 */ /* 0x000fc60008000f00 */
[----:B------:R-:W-:Y:S01]  /*1a20*/  UIMAD UR5, UR6, -0x120, UR5 ;  /* 0xfffffee0060578a4 */ /* 0x000fe2000f8e0205 */
[----:B0-----:R-:W-:-:S05]  /*1a30*/  IMAD.WIDE R14, R17, 0x4, R2 ;  /* 0x00000004110e7825 */ /* 0x001fca00078e0202 */
[----:B------:R-:W-:Y:S01]  /*1a40*/  MOV R17, UR5 ;  /* 0x0000000500117c02 */ /* 0x000fe20008000f00 */
[----:B------:R-:W-:Y:S01]  /*1a50*/  IMAD.U32 R21, RZ, RZ, UR6 ;  /* 0x00000006ff157e24 */ /* 0x000fe2000f8e00ff */
[----:B-1----:R0:W-:Y:S01]  /*1a60*/  @P6 STG.E desc[UR22][R14.64], R19 ;  /* 0x000000130e006986 */ /* 0x0021e2000c101916 */
[----:B------:R-:W-:Y:S02]  /*1a70*/  ISETP.LT.AND P6, PT, R6, 0x480, !P0 ;  /* 0x000004800600780c */ /* 0x000fe400047c1270 */
[----:B------:R-:W-:-:S04]  /*1a80*/  IMAD R6, R17, 0x3c1, R0 ;  /* 0x000003c111067824 */ /* 0x000fc800078e0200 */
[----:B------:R-:W-:Y:S02]  /*1a90*/  IMAD R17, R21, 0x1e8020, R6 ;  /* 0x001e802015117824 */ /* 0x000fe400078e0206 */
[----:B------:R-:W1:Y:S01]  /*1aa0*/  LDS R21, [R4+0x2424] ;  /* 0x0024240004157984 */ /* 0x000e620000000800 */
[----:B------:R-:W-:-:S04]  /*1ab0*/  UIADD3 UR6, UR4, 0xf, URZ ;  /* 0x0000000f04067890 */ /* 0x000fc8000fffe03f */
[----:B------:R-:W-:-:S04]  /*1ac0*/  UIMAD.WIDE UR4, UR6, 0x38e38e39, URZ ;  /* 0x38e38e39060478a5 */ /* 0x000fc8000f8e023f */
[----:B------:R-:W-:Y:S01]  /*1ad0*/  USHF.R.U32.HI UR4, URZ, 0x1f, UR5 ;  /* 0x0000001f3f047899 */ /* 0x000fe20008011605 */
[----:B------:R-:W-:-:S03]  /*1ae0*/  MOV R6, UR6 ;  /* 0x0000000600067c02 */ /* 0x000fc60008000f00 */
[----:B------:R-:W-:-:S04]  /*1af0*/  ULEA.HI.SX32 UR4, UR5, UR4, 0x1a ;  /* 0x0000000405047291 */ /* 0x000fc8000f8fd23f */
[----:B------:R-:W-:Y:S01]  /*1b00*/  UIMAD UR6, UR4, -0x120, UR6 ;  /* 0xfffffee0040678a4 */ /* 0x000fe2000f8e0206 */
[----:B------:R-:W-:-:S05]  /*1b10*/  ISETP.LT.AND P5, PT, R10, 0x480, !P0 ;  /* 0x000004800a00780c */ /* 0x000fca00047a1270 */
[----:B0-----:R-:W-:Y:S02]  /*1b20*/  MOV R15, UR6 ;  /* 0x00000006000f7c02 */ /* 0x001fe40008000f00 */
[----:B------:R-:W-:Y:S01]  /*1b30*/  ISETP.LT.AND P0, PT, R6, 0x480, !P0 ;  /* 0x000004800600780c */ /* 0x000fe20004701270 */
[----:B------:R-:W-:-:S04]  /*1b40*/  IMAD.WIDE R12, R13, 0x4, R2 ;  /* 0x000000040d0c7825 */ /* 0x000fc800078e0202 */
[----:B------:R-:W-:Y:S02]  /*1b50*/  IMAD R0, R15, 0x3c1, R0 ;  /* 0x000003c10f007824 */ /* 0x000fe400078e0200 */
[----:B------:R-:W-:-:S04]  /*1b60*/  IMAD.WIDE R14, R17, 0x4, R2 ;  /* 0x00000004110e7825 */ /* 0x000fc800078e0202 */
[----:B------:R-:W-:-:S04]  /*1b70*/  IMAD.WIDE R10, R11, 0x4, R2 ;  /* 0x000000040b0a7825 */ /* 0x000fc800078e0202 */
[--C-:B------:R-:W-:Y:S01]  /*1b80*/  IMAD.WIDE R8, R9, 0x4, R2.reuse ;  /* 0x0000000409087825 */ /* 0x100fe200078e0202 */
[----:B-1----:R0:W-:Y:S03]  /*1b90*/  @P6 STG.E desc[UR22][R14.64], R21 ;  /* 0x000000150e006986 */ /* 0x0021e6000c101916 */
[--C-:B------:R-:W-:Y:S01]  /*1ba0*/  IMAD.WIDE R6, R7, 0x4, R2.reuse ;  /* 0x0000000407067825 */ /* 0x100fe200078e0202 */
[----:B------:R0:W-:Y:S03]  /*1bb0*/  @P5 STG.E desc[UR22][R12.64], R23 ;  /* 0x000000170c005986 */ /* 0x0001e6000c101916 */
[----:B------:R-:W-:Y:S01]  /*1bc0*/  IMAD.WIDE R16, R5, 0x4, R2 ;  /* 0x0000000405107825 */ /* 0x000fe200078e0202 */
[----:B------:R0:W-:Y:S01]  /*1bd0*/  @P4 STG.E desc[UR22][R10.64], R25 ;  /* 0x000000190a004986 */ /* 0x0001e2000c101916 */
[----:B------:R-:W-:-:S03]  /*1be0*/  MOV R19, UR4 ;  /* 0x0000000400137c02 */ /* 0x000fc60008000f00 */
[----:B------:R0:W-:Y:S04]  /*1bf0*/  @P3 STG.E desc[UR22][R8.64], R27 ;  /* 0x0000001b08003986 */ /* 0x0001e8000c101916 */
[----:B------:R0:W-:Y:S01]  /*1c00*/  @P2 STG.E desc[UR22][R6.64], R29 ;  /* 0x0000001d06002986 */ /* 0x0001e2000c101916 */
[----:B------:R-:W-:-:S03]  /*1c10*/  IMAD R19, R19, 0x1e8020, R0 ;  /* 0x001e802013137824 */ /* 0x000fc600078e0200 */
[----:B------:R0:W-:Y:S02]  /*1c20*/  @P1 STG.E desc[UR22][R16.64], R31 ;  /* 0x0000001f10001986 */ /* 0x0001e4000c101916 */
[----:B0-----:R-:W-:Y:S05]  /*1c30*/  @!P0 EXIT ;  /* 0x000000000000894d */ /* 0x001fea0003800000 */
[----:B------:R-:W0:Y:S01]  /*1c40*/  LDS R5, [R4+0x3c3c] ;  /* 0x003c3c0004057984 */ /* 0x000e220000000800 */
[----:B------:R-:W-:-:S05]  /*1c50*/  IMAD.WIDE R2, R19, 0x4, R2 ;  /* 0x0000000413027825 */ /* 0x000fca00078e0202 */
[----:B0-----:R-:W-:Y:S01]  /*1c60*/  STG.E desc[UR22][R2.64], R5 ;  /* 0x0000000502007986 */ /* 0x001fe2000c101916 */
[----:B------:R-:W-:Y:S05]  /*1c70*/  EXIT ;  /* 0x000000000000794d */ /* 0x000fea0003800000 */
.L_x_0:
[----:B------:R-:W-:-:S00]  /*1c80*/  BRA `(.L_x_0) ;  /* 0xfffffffc00fc7947 */ /* 0x000fc0000383ffff */
[----:B------:R-:W-:-:S00]  /*1c90*/  NOP ;  /* 0x0000000000007918 */ /* 0x000fc00000000000 */
        /* <DEDUP_REMOVED lines=14> */
.L_x_1:


//--------------------- .nv.global.init           --------------------------
	.section	.nv.global.init,"aw",@progbits
.nv.global.init:
	.type		_$_str,@object
	.size		_$_str,(_$_str_$_2 - _$_str)
_$_str:
        /*0000*/ 	.byte	0x5f, 0x5f, 0x43, 0x55, 0x44, 0x41, 0x5f, 0x46, 0x54, 0x5a, 0x00
	.type		_$_str_$_2,@object
	.size		_$_str_$_2,(.L_1 - _$_str_$_2)
_$_str_$_2:
        /*000b*/ 	.byte	0x5f, 0x5f, 0x43, 0x55, 0x44, 0x41, 0x5f, 0x50, 0x52, 0x45, 0x43, 0x5f, 0x53, 0x51, 0x52, 0x54
        /*001b*/ 	.byte	0x00
.L_1:


//--------------------- .nv.shared.triton_poi_fused__native_batch_norm_legit_no_training_relu_8 --------------------------
	.section	.nv.shared.triton_poi_fused__native_batch_norm_legit_no_training_relu_8,"aw",@nobits
	.sectionflags	@""
	.align	16
	.zero		1024


//--------------------- .nv.constant0.triton_poi_fused__native_batch_norm_legit_no_training_relu_8 --------------------------
	.section	.nv.constant0.triton_poi_fused__native_batch_norm_legit_no_training_relu_8,"a",@progbits
	.sectionflags	@""
	.align	4
.nv.constant0.triton_poi_fused__native_batch_norm_legit_no_training_relu_8:
	.zero		584
